//
// Generated by NVIDIA NVVM Compiler
//
// Compiler Build ID: CL-36424714
// Cuda compilation tools, release 13.0, V13.0.88
// Based on NVVM 20.0.0
//

.version 9.0
.target sm_100
.address_size 64

	// .globl	_Z13life3d_kerneliPcS_
// _ZZ13life3d_kerneliPcS_E15shared_universe has been demoted

.visible .entry _Z13life3d_kerneliPcS_(
	.param .u32 _Z13life3d_kerneliPcS__param_0,
	.param .u64 .ptr .align 1 _Z13life3d_kerneliPcS__param_1,
	.param .u64 .ptr .align 1 _Z13life3d_kerneliPcS__param_2
)
{
	.reg .pred 	%p<54>;
	.reg .b16 	%rs<31>;
	.reg .b32 	%r<293>;
	.reg .b64 	%rd<65>;
	// demoted variable
	.shared .align 1 .b8 _ZZ13life3d_kerneliPcS_E15shared_universe[1000];
	ld.param.u32 	%r39, [_Z13life3d_kerneliPcS__param_0];
	ld.param.u64 	%rd3, [_Z13life3d_kerneliPcS__param_1];
	ld.param.u64 	%rd4, [_Z13life3d_kerneliPcS__param_2];
	cvta.to.global.u64 	%rd1, %rd4;
	cvta.to.global.u64 	%rd2, %rd3;
	mov.u32 	%r40, %ctaid.x;
	mov.u32 	%r1, %ntid.x;
	mov.u32 	%r2, %tid.x;
	mad.lo.s32 	%r3, %r40, %r1, %r2;
	mov.u32 	%r41, %ctaid.y;
	mov.u32 	%r4, %ntid.y;
	mov.u32 	%r5, %tid.y;
	mad.lo.s32 	%r42, %r41, %r4, %r5;
	mov.u32 	%r43, %ctaid.z;
	mov.u32 	%r7, %ntid.z;
	mov.u32 	%r8, %tid.z;
	mad.lo.s32 	%r9, %r43, %r7, %r8;
	max.s32 	%r44, %r3, %r42;
	max.s32 	%r45, %r9, %r44;
	setp.ge.s32 	%p4, %r45, %r39;
	@%p4 bra 	$L__BB0_54;
	add.s32 	%r10, %r2, 1;
	add.s32 	%r11, %r5, 1;
	add.s32 	%r12, %r8, 1;
	mad.lo.s32 	%r46, %r39, %r3, %r42;
	mad.lo.s32 	%r13, %r46, %r39, %r9;
	cvt.s64.s32 	%rd5, %r13;
	add.s64 	%rd6, %rd2, %rd5;
	ld.global.u8 	%rs2, [%rd6];
	mov.u32 	%r47, _ZZ13life3d_kerneliPcS_E15shared_universe;
	mad.lo.s32 	%r48, %r2, 100, %r47;
	add.s32 	%r14, %r48, 100;
	mad.lo.s32 	%r49, %r5, 10, %r14;
	add.s32 	%r15, %r49, 10;
	add.s32 	%r16, %r15, %r8;
	st.shared.u8 	[%r16+1], %rs2;
	add.s32 	%r17, %r39, %r3;
	add.s32 	%r18, %r39, %r42;
	add.s32 	%r19, %r39, %r9;
	or.b32  	%r20, %r2, %r5;
	or.b32  	%r50, %r20, %r8;
	setp.ne.s32 	%p5, %r50, 0;
	@%p5 bra 	$L__BB0_3;
	add.s32 	%r51, %r17, -1;
	rem.s32 	%r52, %r51, %r39;
	add.s32 	%r53, %r18, -1;
	rem.s32 	%r54, %r53, %r39;
	add.s32 	%r55, %r19, -1;
	rem.s32 	%r56, %r55, %r39;
	mad.lo.s32 	%r57, %r52, %r39, %r54;
	mad.lo.s32 	%r58, %r57, %r39, %r56;
	cvt.s64.s32 	%rd7, %r58;
	add.s64 	%rd8, %rd2, %rd7;
	ld.global.u8 	%rs3, [%rd8];
	st.shared.u8 	[_ZZ13life3d_kerneliPcS_E15shared_universe], %rs3;
$L__BB0_3:
	setp.ne.s32 	%p6, %r20, 0;
	@%p6 bra 	$L__BB0_5;
	add.s32 	%r59, %r17, -1;
	rem.s32 	%r60, %r59, %r39;
	add.s32 	%r61, %r18, -1;
	rem.s32 	%r62, %r61, %r39;
	rem.s32 	%r63, %r19, %r39;
	mad.lo.s32 	%r64, %r60, %r39, %r62;
	mad.lo.s32 	%r65, %r64, %r39, %r63;
	cvt.s64.s32 	%rd9, %r65;
	add.s64 	%rd10, %rd2, %rd9;
	ld.global.u8 	%rs4, [%rd10];
	add.s32 	%r67, %r47, %r8;
	st.shared.u8 	[%r67+1], %rs4;
$L__BB0_5:
	setp.ne.s32 	%p7, %r12, %r7;
	setp.ne.s32 	%p8, %r20, 0;
	or.pred  	%p9, %p8, %p7;
	@%p9 bra 	$L__BB0_7;
	add.s32 	%r68, %r17, -1;
	rem.s32 	%r69, %r68, %r39;
	add.s32 	%r70, %r18, -1;
	rem.s32 	%r71, %r70, %r39;
	add.s32 	%r72, %r19, 1;
	rem.s32 	%r73, %r72, %r39;
	mad.lo.s32 	%r74, %r69, %r39, %r71;
	mad.lo.s32 	%r75, %r74, %r39, %r73;
	cvt.s64.s32 	%rd11, %r75;
	add.s64 	%rd12, %rd2, %rd11;
	ld.global.u8 	%rs5, [%rd12];
	add.s32 	%r77, %r47, %r7;
	st.shared.u8 	[%r77+1], %rs5;
$L__BB0_7:
	or.b32  	%r21, %r2, %r8;
	setp.ne.s32 	%p10, %r21, 0;
	mad.lo.s32 	%r22, %r5, 10, %r47;
	@%p10 bra 	$L__BB0_9;
	add.s32 	%r79, %r17, -1;
	rem.s32 	%r80, %r79, %r39;
	rem.s32 	%r81, %r18, %r39;
	add.s32 	%r82, %r19, -1;
	rem.s32 	%r83, %r82, %r39;
	mad.lo.s32 	%r84, %r80, %r39, %r81;
	mad.lo.s32 	%r85, %r84, %r39, %r83;
	cvt.s64.s32 	%rd13, %r85;
	add.s64 	%rd14, %rd2, %rd13;
	ld.global.u8 	%rs6, [%rd14];
	st.shared.u8 	[%r22+10], %rs6;
$L__BB0_9:
	setp.ne.s32 	%p11, %r2, 0;
	@%p11 bra 	$L__BB0_12;
	setp.ne.s32 	%p12, %r12, %r7;
	add.s32 	%r86, %r17, -1;
	rem.s32 	%r87, %r86, %r39;
	rem.s32 	%r88, %r18, %r39;
	rem.s32 	%r89, %r19, %r39;
	mad.lo.s32 	%r90, %r87, %r39, %r88;
	mul.lo.s32 	%r23, %r90, %r39;
	add.s32 	%r91, %r23, %r89;
	cvt.s64.s32 	%rd15, %r91;
	add.s64 	%rd16, %rd2, %rd15;
	ld.global.u8 	%rs7, [%rd16];
	add.s32 	%r24, %r22, 10;
	add.s32 	%r92, %r24, %r8;
	st.shared.u8 	[%r92+1], %rs7;
	@%p12 bra 	$L__BB0_12;
	add.s32 	%r93, %r19, 1;
	rem.s32 	%r94, %r93, %r39;
	add.s32 	%r95, %r23, %r94;
	cvt.s64.s32 	%rd17, %r95;
	add.s64 	%rd18, %rd2, %rd17;
	ld.global.u8 	%rs8, [%rd18];
	add.s32 	%r96, %r24, %r7;
	st.shared.u8 	[%r96+1], %rs8;
$L__BB0_12:
	setp.ne.s32 	%p13, %r11, %r4;
	setp.ne.s32 	%p14, %r21, 0;
	or.pred  	%p15, %p14, %p13;
	mad.lo.s32 	%r25, %r4, 10, %r47;
	@%p15 bra 	$L__BB0_14;
	add.s32 	%r98, %r17, -1;
	rem.s32 	%r99, %r98, %r39;
	add.s32 	%r100, %r18, 1;
	rem.s32 	%r101, %r100, %r39;
	add.s32 	%r102, %r19, -1;
	rem.s32 	%r103, %r102, %r39;
	mad.lo.s32 	%r104, %r99, %r39, %r101;
	mad.lo.s32 	%r105, %r104, %r39, %r103;
	cvt.s64.s32 	%rd19, %r105;
	add.s64 	%rd20, %rd2, %rd19;
	ld.global.u8 	%rs9, [%rd20];
	st.shared.u8 	[%r25+10], %rs9;
$L__BB0_14:
	setp.ne.s32 	%p16, %r11, %r4;
	setp.ne.s32 	%p17, %r2, 0;
	or.pred  	%p1, %p17, %p16;
	@%p1 bra 	$L__BB0_16;
	add.s32 	%r106, %r17, -1;
	rem.s32 	%r107, %r106, %r39;
	add.s32 	%r108, %r18, 1;
	rem.s32 	%r109, %r108, %r39;
	rem.s32 	%r110, %r19, %r39;
	mad.lo.s32 	%r111, %r107, %r39, %r109;
	mad.lo.s32 	%r112, %r111, %r39, %r110;
	cvt.s64.s32 	%rd21, %r112;
	add.s64 	%rd22, %rd2, %rd21;
	ld.global.u8 	%rs10, [%rd22];
	add.s32 	%r113, %r8, %r25;
	st.shared.u8 	[%r113+11], %rs10;
$L__BB0_16:
	setp.ne.s32 	%p18, %r12, %r7;
	or.pred  	%p19, %p1, %p18;
	@%p19 bra 	$L__BB0_18;
	add.s32 	%r114, %r17, -1;
	rem.s32 	%r115, %r114, %r39;
	add.s32 	%r116, %r18, 1;
	rem.s32 	%r117, %r116, %r39;
	add.s32 	%r118, %r19, 1;
	rem.s32 	%r119, %r118, %r39;
	mad.lo.s32 	%r120, %r115, %r39, %r117;
	mad.lo.s32 	%r121, %r120, %r39, %r119;
	cvt.s64.s32 	%rd23, %r121;
	add.s64 	%rd24, %rd2, %rd23;
	ld.global.u8 	%rs11, [%rd24];
	add.s32 	%r122, %r7, %r25;
	st.shared.u8 	[%r122+11], %rs11;
$L__BB0_18:
	or.b32  	%r26, %r5, %r8;
	setp.ne.s32 	%p20, %r26, 0;
	@%p20 bra 	$L__BB0_20;
	rem.s32 	%r123, %r17, %r39;
	add.s32 	%r124, %r18, -1;
	rem.s32 	%r125, %r124, %r39;
	add.s32 	%r126, %r19, -1;
	rem.s32 	%r127, %r126, %r39;
	mad.lo.s32 	%r128, %r123, %r39, %r125;
	mad.lo.s32 	%r129, %r128, %r39, %r127;
	cvt.s64.s32 	%rd25, %r129;
	add.s64 	%rd26, %rd2, %rd25;
	ld.global.u8 	%rs12, [%rd26];
	st.shared.u8 	[%r14], %rs12;
$L__BB0_20:
	setp.ne.s32 	%p21, %r5, 0;
	@%p21 bra 	$L__BB0_23;
	setp.ne.s32 	%p22, %r12, %r7;
	rem.s32 	%r130, %r17, %r39;
	add.s32 	%r131, %r18, -1;
	rem.s32 	%r132, %r131, %r39;
	rem.s32 	%r133, %r19, %r39;
	mad.lo.s32 	%r134, %r130, %r39, %r132;
	mul.lo.s32 	%r27, %r134, %r39;
	add.s32 	%r135, %r27, %r133;
	cvt.s64.s32 	%rd27, %r135;
	add.s64 	%rd28, %rd2, %rd27;
	ld.global.u8 	%rs13, [%rd28];
	add.s32 	%r136, %r14, %r8;
	st.shared.u8 	[%r136+1], %rs13;
	@%p22 bra 	$L__BB0_23;
	add.s32 	%r137, %r19, 1;
	rem.s32 	%r138, %r137, %r39;
	add.s32 	%r139, %r27, %r138;
	cvt.s64.s32 	%rd29, %r139;
	add.s64 	%rd30, %rd2, %rd29;
	ld.global.u8 	%rs14, [%rd30];
	add.s32 	%r140, %r14, %r7;
	st.shared.u8 	[%r140+1], %rs14;
$L__BB0_23:
	setp.ne.s32 	%p23, %r8, 0;
	@%p23 bra 	$L__BB0_25;
	rem.s32 	%r141, %r17, %r39;
	rem.s32 	%r142, %r18, %r39;
	add.s32 	%r143, %r19, -1;
	rem.s32 	%r144, %r143, %r39;
	mad.lo.s32 	%r145, %r141, %r39, %r142;
	mad.lo.s32 	%r146, %r145, %r39, %r144;
	cvt.s64.s32 	%rd31, %r146;
	add.s64 	%rd32, %rd2, %rd31;
	ld.global.u8 	%rs15, [%rd32];
	st.shared.u8 	[%r15], %rs15;
$L__BB0_25:
	setp.ne.s32 	%p24, %r12, %r7;
	@%p24 bra 	$L__BB0_27;
	rem.s32 	%r147, %r17, %r39;
	rem.s32 	%r148, %r18, %r39;
	add.s32 	%r149, %r19, 1;
	rem.s32 	%r150, %r149, %r39;
	mad.lo.s32 	%r151, %r147, %r39, %r148;
	mad.lo.s32 	%r152, %r151, %r39, %r150;
	cvt.s64.s32 	%rd33, %r152;
	add.s64 	%rd34, %rd2, %rd33;
	ld.global.u8 	%rs16, [%rd34];
	add.s32 	%r153, %r15, %r7;
	st.shared.u8 	[%r153+1], %rs16;
$L__BB0_27:
	setp.ne.s32 	%p25, %r8, 0;
	setp.ne.s32 	%p26, %r11, %r4;
	or.pred  	%p27, %p26, %p25;
	mad.lo.s32 	%r28, %r4, 10, %r14;
	@%p27 bra 	$L__BB0_29;
	rem.s32 	%r154, %r17, %r39;
	add.s32 	%r155, %r18, 1;
	rem.s32 	%r156, %r155, %r39;
	add.s32 	%r157, %r19, -1;
	rem.s32 	%r158, %r157, %r39;
	mad.lo.s32 	%r159, %r154, %r39, %r156;
	mad.lo.s32 	%r160, %r159, %r39, %r158;
	cvt.s64.s32 	%rd35, %r160;
	add.s64 	%rd36, %rd2, %rd35;
	ld.global.u8 	%rs17, [%rd36];
	st.shared.u8 	[%r28+10], %rs17;
$L__BB0_29:
	setp.ne.s32 	%p28, %r11, %r4;
	@%p28 bra 	$L__BB0_32;
	setp.ne.s32 	%p29, %r12, %r7;
	rem.s32 	%r161, %r17, %r39;
	add.s32 	%r162, %r18, 1;
	rem.s32 	%r163, %r162, %r39;
	rem.s32 	%r164, %r19, %r39;
	mad.lo.s32 	%r165, %r161, %r39, %r163;
	mul.lo.s32 	%r29, %r165, %r39;
	add.s32 	%r166, %r29, %r164;
	cvt.s64.s32 	%rd37, %r166;
	add.s64 	%rd38, %rd2, %rd37;
	ld.global.u8 	%rs18, [%rd38];
	add.s32 	%r30, %r28, 10;
	add.s32 	%r167, %r30, %r8;
	st.shared.u8 	[%r167+1], %rs18;
	@%p29 bra 	$L__BB0_32;
	add.s32 	%r168, %r19, 1;
	rem.s32 	%r169, %r168, %r39;
	add.s32 	%r170, %r29, %r169;
	cvt.s64.s32 	%rd39, %r170;
	add.s64 	%rd40, %rd2, %rd39;
	ld.global.u8 	%rs19, [%rd40];
	add.s32 	%r171, %r30, %r7;
	st.shared.u8 	[%r171+1], %rs19;
$L__BB0_32:
	setp.ne.s32 	%p30, %r10, %r1;
	setp.ne.s32 	%p31, %r26, 0;
	or.pred  	%p32, %p30, %p31;
	mad.lo.s32 	%r31, %r1, 100, %r47;
	@%p32 bra 	$L__BB0_34;
	add.s32 	%r173, %r17, 1;
	rem.s32 	%r174, %r173, %r39;
	add.s32 	%r175, %r18, -1;
	rem.s32 	%r176, %r175, %r39;
	add.s32 	%r177, %r19, -1;
	rem.s32 	%r178, %r177, %r39;
	mad.lo.s32 	%r179, %r174, %r39, %r176;
	mad.lo.s32 	%r180, %r179, %r39, %r178;
	cvt.s64.s32 	%rd41, %r180;
	add.s64 	%rd42, %rd2, %rd41;
	ld.global.u8 	%rs20, [%rd42];
	st.shared.u8 	[%r31+100], %rs20;
$L__BB0_34:
	setp.ne.s32 	%p33, %r5, 0;
	setp.ne.s32 	%p34, %r10, %r1;
	or.pred  	%p2, %p34, %p33;
	@%p2 bra 	$L__BB0_36;
	add.s32 	%r181, %r17, 1;
	rem.s32 	%r182, %r181, %r39;
	add.s32 	%r183, %r18, -1;
	rem.s32 	%r184, %r183, %r39;
	rem.s32 	%r185, %r19, %r39;
	mad.lo.s32 	%r186, %r182, %r39, %r184;
	mad.lo.s32 	%r187, %r186, %r39, %r185;
	cvt.s64.s32 	%rd43, %r187;
	add.s64 	%rd44, %rd2, %rd43;
	ld.global.u8 	%rs21, [%rd44];
	add.s32 	%r188, %r8, %r31;
	st.shared.u8 	[%r188+101], %rs21;
$L__BB0_36:
	setp.ne.s32 	%p35, %r12, %r7;
	or.pred  	%p36, %p2, %p35;
	@%p36 bra 	$L__BB0_38;
	add.s32 	%r189, %r17, 1;
	rem.s32 	%r190, %r189, %r39;
	add.s32 	%r191, %r18, -1;
	rem.s32 	%r192, %r191, %r39;
	add.s32 	%r193, %r19, 1;
	rem.s32 	%r194, %r193, %r39;
	mad.lo.s32 	%r195, %r190, %r39, %r192;
	mad.lo.s32 	%r196, %r195, %r39, %r194;
	cvt.s64.s32 	%rd45, %r196;
	add.s64 	%rd46, %rd2, %rd45;
	ld.global.u8 	%rs22, [%rd46];
	add.s32 	%r197, %r7, %r31;
	st.shared.u8 	[%r197+101], %rs22;
$L__BB0_38:
	setp.ne.s32 	%p37, %r8, 0;
	setp.ne.s32 	%p38, %r10, %r1;
	or.pred  	%p39, %p38, %p37;
	add.s32 	%r32, %r31, 100;
	mad.lo.s32 	%r33, %r5, 10, %r32;
	@%p39 bra 	$L__BB0_40;
	add.s32 	%r198, %r17, 1;
	rem.s32 	%r199, %r198, %r39;
	rem.s32 	%r200, %r18, %r39;
	add.s32 	%r201, %r19, -1;
	rem.s32 	%r202, %r201, %r39;
	mad.lo.s32 	%r203, %r199, %r39, %r200;
	mad.lo.s32 	%r204, %r203, %r39, %r202;
	cvt.s64.s32 	%rd47, %r204;
	add.s64 	%rd48, %rd2, %rd47;
	ld.global.u8 	%rs23, [%rd48];
	st.shared.u8 	[%r33+10], %rs23;
$L__BB0_40:
	setp.ne.s32 	%p40, %r10, %r1;
	@%p40 bra 	$L__BB0_43;
	setp.ne.s32 	%p41, %r12, %r7;
	add.s32 	%r205, %r17, 1;
	rem.s32 	%r206, %r205, %r39;
	rem.s32 	%r207, %r18, %r39;
	rem.s32 	%r208, %r19, %r39;
	mad.lo.s32 	%r209, %r206, %r39, %r207;
	mul.lo.s32 	%r34, %r209, %r39;
	add.s32 	%r210, %r34, %r208;
	cvt.s64.s32 	%rd49, %r210;
	add.s64 	%rd50, %rd2, %rd49;
	ld.global.u8 	%rs24, [%rd50];
	add.s32 	%r35, %r33, 10;
	add.s32 	%r211, %r35, %r8;
	st.shared.u8 	[%r211+1], %rs24;
	@%p41 bra 	$L__BB0_43;
	add.s32 	%r212, %r19, 1;
	rem.s32 	%r213, %r212, %r39;
	add.s32 	%r214, %r34, %r213;
	cvt.s64.s32 	%rd51, %r214;
	add.s64 	%rd52, %rd2, %rd51;
	ld.global.u8 	%rs25, [%rd52];
	add.s32 	%r215, %r35, %r7;
	st.shared.u8 	[%r215+1], %rs25;
$L__BB0_43:
	setp.ne.s32 	%p42, %r8, 0;
	setp.ne.s32 	%p43, %r11, %r4;
	setp.ne.s32 	%p44, %r10, %r1;
	or.pred  	%p3, %p44, %p43;
	or.pred  	%p45, %p3, %p42;
	mad.lo.s32 	%r36, %r4, 10, %r32;
	@%p45 bra 	$L__BB0_45;
	add.s32 	%r216, %r17, 1;
	rem.s32 	%r217, %r216, %r39;
	add.s32 	%r218, %r18, 1;
	rem.s32 	%r219, %r218, %r39;
	add.s32 	%r220, %r19, -1;
	rem.s32 	%r221, %r220, %r39;
	mad.lo.s32 	%r222, %r217, %r39, %r219;
	mad.lo.s32 	%r223, %r222, %r39, %r221;
	cvt.s64.s32 	%rd53, %r223;
	add.s64 	%rd54, %rd2, %rd53;
	ld.global.u8 	%rs26, [%rd54];
	st.shared.u8 	[%r36+10], %rs26;
$L__BB0_45:
	@%p3 bra 	$L__BB0_47;
	add.s32 	%r224, %r17, 1;
	rem.s32 	%r225, %r224, %r39;
	add.s32 	%r226, %r18, 1;
	rem.s32 	%r227, %r226, %r39;
	rem.s32 	%r228, %r19, %r39;
	mad.lo.s32 	%r229, %r225, %r39, %r227;
	mad.lo.s32 	%r230, %r229, %r39, %r228;
	cvt.s64.s32 	%rd55, %r230;
	add.s64 	%rd56, %rd2, %rd55;
	ld.global.u8 	%rs27, [%rd56];
	add.s32 	%r231, %r8, %r36;
	st.shared.u8 	[%r231+11], %rs27;
$L__BB0_47:
	setp.ne.s32 	%p46, %r12, %r7;
	or.pred  	%p47, %p3, %p46;
	@%p47 bra 	$L__BB0_49;
	add.s32 	%r232, %r17, 1;
	rem.s32 	%r233, %r232, %r39;
	add.s32 	%r234, %r18, 1;
	rem.s32 	%r235, %r234, %r39;
	add.s32 	%r236, %r19, 1;
	rem.s32 	%r237, %r236, %r39;
	mad.lo.s32 	%r238, %r233, %r39, %r235;
	mad.lo.s32 	%r239, %r238, %r39, %r237;
	cvt.s64.s32 	%rd57, %r239;
	add.s64 	%rd58, %rd2, %rd57;
	ld.global.u8 	%rs28, [%rd58];
	add.s32 	%r240, %r7, %r36;
	st.shared.u8 	[%r240+11], %rs28;
$L__BB0_49:
	bar.sync 	0;
	ld.shared.s8 	%r241, [%r16+-110];
	ld.shared.s8 	%r242, [%r16+-109];
	add.s32 	%r243, %r241, %r242;
	ld.shared.s8 	%r244, [%r16+-108];
	add.s32 	%r245, %r243, %r244;
	ld.shared.s8 	%r246, [%r16+-100];
	add.s32 	%r247, %r245, %r246;
	ld.shared.s8 	%r248, [%r16+-99];
	add.s32 	%r249, %r247, %r248;
	ld.shared.s8 	%r250, [%r16+-98];
	add.s32 	%r251, %r249, %r250;
	ld.shared.s8 	%r252, [%r16+-90];
	add.s32 	%r253, %r251, %r252;
	ld.shared.s8 	%r254, [%r16+-89];
	add.s32 	%r255, %r253, %r254;
	ld.shared.s8 	%r256, [%r16+-88];
	add.s32 	%r257, %r255, %r256;
	ld.shared.s8 	%r258, [%r16+-10];
	add.s32 	%r259, %r257, %r258;
	ld.shared.s8 	%r260, [%r16+-9];
	add.s32 	%r261, %r259, %r260;
	ld.shared.s8 	%r262, [%r16+-8];
	add.s32 	%r263, %r261, %r262;
	ld.shared.s8 	%r264, [%r16];
	add.s32 	%r265, %r263, %r264;
	ld.shared.s8 	%r266, [%r16+2];
	add.s32 	%r267, %r265, %r266;
	ld.shared.s8 	%r268, [%r16+10];
	add.s32 	%r269, %r267, %r268;
	ld.shared.s8 	%r270, [%r16+11];
	add.s32 	%r271, %r269, %r270;
	ld.shared.s8 	%r272, [%r16+12];
	add.s32 	%r273, %r271, %r272;
	ld.shared.s8 	%r274, [%r16+90];
	add.s32 	%r275, %r273, %r274;
	ld.shared.s8 	%r276, [%r16+91];
	add.s32 	%r277, %r275, %r276;
	ld.shared.s8 	%r278, [%r16+92];
	add.s32 	%r279, %r277, %r278;
	ld.shared.s8 	%r280, [%r16+100];
	add.s32 	%r281, %r279, %r280;
	ld.shared.s8 	%r282, [%r16+101];
	add.s32 	%r283, %r281, %r282;
	ld.shared.s8 	%r284, [%r16+102];
	add.s32 	%r285, %r283, %r284;
	ld.shared.s8 	%r286, [%r16+110];
	add.s32 	%r287, %r285, %r286;
	ld.shared.s8 	%r288, [%r16+111];
	add.s32 	%r289, %r287, %r288;
	ld.shared.s8 	%r290, [%r16+112];
	add.s32 	%r291, %r289, %r290;
	ld.shared.u8 	%rs1, [%r16+1];
	setp.eq.s16 	%p48, %rs1, 0;
	add.s32 	%r292, %r291, -8;
	setp.gt.u32 	%p49, %r292, -4;
	or.pred  	%p50, %p48, %p49;
	@%p50 bra 	$L__BB0_51;
	add.s64 	%rd64, %rd1, %rd5;
	mov.b16 	%rs30, 0;
	st.global.u8 	[%rd64], %rs30;
	bra.uni 	$L__BB0_54;
$L__BB0_51:
	setp.ne.s16 	%p51, %rs1, 0;
	setp.ne.s32 	%p52, %r291, 6;
	or.pred  	%p53, %p51, %p52;
	@%p53 bra 	$L__BB0_53;
	add.s64 	%rd62, %rd1, %rd5;
	mov.b16 	%rs29, 1;
	st.global.u8 	[%rd62], %rs29;
	bra.uni 	$L__BB0_54;
$L__BB0_53:
	add.s64 	%rd60, %rd1, %rd5;
	st.global.u8 	[%rd60], %rs1;
$L__BB0_54:
	ret;

}


// ===== COMPILED SASS (sm_100) =====

	.target	sm_100

	.elftype	@"ET_EXEC"


//--------------------- .note.nv.tkinfo           --------------------------
	.section	.note.nv.tkinfo,"",@"SHT_NOTE"
	.sectionflags	@"SHF_NOTE_NV_TKINFO"
	.tkinfo
        /*0018*/ 	.word	0x00000002
        /*0030*/ 	.string	""
        /*0030*/ 	.string	"ptxas"
        /*0030*/ 	.string	"Cuda compilation tools, release 13.0, V13.0.88"
        /*0030*/ 	.string	"Build cuda_13.0.r13.0/compiler.36424714_0"
        /*0030*/ 	.string	"-arch sm_100 -m 64 "



//--------------------- .note.nv.cuinfo           --------------------------
	.section	.note.nv.cuinfo,"",@"SHT_NOTE"
	.sectionflags	@"SHF_NOTE_NV_CUINFO"
        /*0018*/ 	.short	0x0002
        /*001a*/ 	.short	0x0064
        /*001c*/ 	.short	0x0082
	.zero		2


//--------------------- .nv.info                  --------------------------
	.section	.nv.info,"",@"SHT_CUDA_INFO"
	.align	4


	//----- nvinfo : EIATTR_REGCOUNT
	.align		4
        /*0000*/ 	.byte	0x04, 0x2f
        /*0002*/ 	.short	(.L_1 - .L_0)
	.align		4
.L_0:
        /*0004*/ 	.word	index@(_Z13life3d_kerneliPcS_)
        /*0008*/ 	.word	0x0000001f


	//----- nvinfo : EIATTR_FRAME_SIZE
	.align		4
.L_1:
        /*000c*/ 	.byte	0x04, 0x11
        /*000e*/ 	.short	(.L_3 - .L_2)
	.align		4
.L_2:
        /*0010*/ 	.word	index@(_Z13life3d_kerneliPcS_)
        /*0014*/ 	.word	0x00000000


	//----- nvinfo : EIATTR_MIN_STACK_SIZE
	.align		4
.L_3:
        /*0018*/ 	.byte	0x04, 0x12
        /*001a*/ 	.short	(.L_5 - .L_4)
	.align		4
.L_4:
        /*001c*/ 	.word	index@(_Z13life3d_kerneliPcS_)
        /*0020*/ 	.word	0x00000000
.L_5:


//--------------------- .nv.compat                --------------------------
	.section	.nv.compat,"",@"SHT_CUDA_COMPAT_INFO"
	.align	4
        /*0000*/ 	.byte	0x02, 0x09, 0x00, 0x00, 0x02, 0x02, 0x01, 0x00, 0x02, 0x05, 0x05, 0x00, 0x03, 0x07, 0x01, 0x01
        /*0010*/ 	.byte	0x02, 0x03, 0x00, 0x00, 0x02, 0x06, 0x01, 0x00, 0x04, 0x0b, 0x08, 0x00, 0x09, 0x00, 0x00, 0x00
        /*0020*/ 	.byte	0x00, 0x00, 0x00, 0x00


//--------------------- .nv.info._Z13life3d_kerneliPcS_ --------------------------
	.section	.nv.info._Z13life3d_kerneliPcS_,"",@"SHT_CUDA_INFO"
	.sectionflags	@""
	.align	4


	//----- nvinfo : EIATTR_CUDA_API_VERSION
	.align		4
        /*0000*/ 	.byte	0x04, 0x37
        /*0002*/ 	.short	(.L_7 - .L_6)
.L_6:
        /*0004*/ 	.word	0x00000082


	//----- nvinfo : EIATTR_KPARAM_INFO
	.align		4
.L_7:
        /*0008*/ 	.byte	0x04, 0x17
        /*000a*/ 	.short	(.L_9 - .L_8)
.L_8:
        /*000c*/ 	.word	0x00000000
        /*0010*/ 	.short	0x0002
        /*0012*/ 	.short	0x0010
        /*0014*/ 	.byte	0x00, 0xf5, 0x21, 0x00


	//----- nvinfo : EIATTR_KPARAM_INFO
	.align		4
.L_9:
        /*0018*/ 	.byte	0x04, 0x17
        /*001a*/ 	.short	(.L_11 - .L_10)
.L_10:
        /*001c*/ 	.word	0x00000000
        /*0020*/ 	.short	0x0001
        /*0022*/ 	.short	0x0008
        /*0024*/ 	.byte	0x00, 0xf5, 0x21, 0x00


	//----- nvinfo : EIATTR_KPARAM_INFO
	.align		4
.L_11:
        /*0028*/ 	.byte	0x04, 0x17
        /*002a*/ 	.short	(.L_13 - .L_12)
.L_12:
        /*002c*/ 	.word	0x00000000
        /*0030*/ 	.short	0x0000
        /*0032*/ 	.short	0x0000
        /*0034*/ 	.byte	0x00, 0xf0, 0x11, 0x00


	//----- nvinfo : EIATTR_SPARSE_MMA_MASK
	.align		4
.L_13:
        /*0038*/ 	.byte	0x03, 0x50
        /*003a*/ 	.short	0x0000


	//----- nvinfo : EIATTR_MAXREG_COUNT
	.align		4
        /*003c*/ 	.byte	0x03, 0x1b
        /*003e*/ 	.short	0x00ff


	//----- nvinfo : EIATTR_NUM_BARRIERS
	.align		4
        /*0040*/ 	.byte	0x02, 0x4c
        /*0042*/ 	.byte	0x01
	.zero		1


	//----- nvinfo : EIATTR_MERCURY_ISA_VERSION
	.align		4
        /*0044*/ 	.byte	0x03, 0x5f
        /*0046*/ 	.short	0x0101


	//----- nvinfo : EIATTR_VRC_CTA_INIT_COUNT
	.align		4
        /*0048*/ 	.byte	0x02, 0x4a
	.zero		1
	.zero		1


	//----- nvinfo : EIATTR_EXIT_INSTR_OFFSETS
	.align		4
        /*004c*/ 	.byte	0x04, 0x1c
        /*004e*/ 	.short	(.L_15 - .L_14)


	//   ....[0]....
.L_14:
        /*0050*/ 	.word	0x00000120


	//   ....[1]....
        /*0054*/ 	.word	0x00005cc0


	//   ....[2]....
        /*0058*/ 	.word	0x00005d40


	//   ....[3]....
        /*005c*/ 	.word	0x00005d90


	//----- nvinfo : EIATTR_CRS_STACK_SIZE
	.align		4
.L_15:
        /*0060*/ 	.byte	0x04, 0x1e
        /*0062*/ 	.short	(.L_17 - .L_16)
.L_16:
        /*0064*/ 	.word	0x00000000


	//----- nvinfo : EIATTR_CBANK_PARAM_SIZE
	.align		4
.L_17:
        /*0068*/ 	.byte	0x03, 0x19
        /*006a*/ 	.short	0x0018


	//----- nvinfo : EIATTR_PARAM_CBANK
	.align		4
        /*006c*/ 	.byte	0x04, 0x0a
        /*006e*/ 	.short	(.L_19 - .L_18)
	.align		4
.L_18:
        /*0070*/ 	.word	index@(.nv.constant0._Z13life3d_kerneliPcS_)
        /*0074*/ 	.short	0x0380
        /*0076*/ 	.short	0x0018


	//----- nvinfo : EIATTR_SW_WAR
	.align		4
.L_19:
        /*0078*/ 	.byte	0x04, 0x36
        /*007a*/ 	.short	(.L_21 - .L_20)
.L_20:
        /*007c*/ 	.word	0x00000008
.L_21:


//--------------------- .nv.callgraph             --------------------------
	.section	.nv.callgraph,"",@"SHT_CUDA_CALLGRAPH"
	.align	4
	.sectionentsize	8
	.align		4
        /*0000*/ 	.word	0x00000000
	.align		4
        /*0004*/ 	.word	0xffffffff
	.align		4
        /*0008*/ 	.word	0x00000000
	.align		4
        /*000c*/ 	.word	0xfffffffe
	.align		4
        /*0010*/ 	.word	0x00000000
	.align		4
        /*0014*/ 	.word	0xfffffffd
	.align		4
        /*0018*/ 	.word	0x00000000
	.align		4
        /*001c*/ 	.word	0xfffffffc


//--------------------- .text._Z13life3d_kerneliPcS_ --------------------------
	.section	.text._Z13life3d_kerneliPcS_,"ax",@progbits
	.align	128
        .global         _Z13life3d_kerneliPcS_
        .type           _Z13life3d_kerneliPcS_,@function
        .size           _Z13life3d_kerneliPcS_,(.L_x_45 - _Z13life3d_kerneliPcS_)
        .other          _Z13life3d_kerneliPcS_,@"STO_CUDA_ENTRY STV_DEFAULT"
_Z13life3d_kerneliPcS_:
.text._Z13life3d_kerneliPcS_:
[----:B------:R-:W-:Y:S01]  /*0000*/  LDC R1, c[0x0][0x37c] ;  /* 0x0000df00ff017b82 */ /* 0x000fe20000000800 */
[----:B------:R-:W0:Y:S01]  /*0010*/  S2R R0, SR_TID.X ;  /* 0x0000000000007919 */ /* 0x000e220000002100 */
[----:B------:R-:W1:Y:S06]  /*0020*/  LDCU UR7, c[0x0][0x360] ;  /* 0x00006c00ff0777ac */ /* 0x000e6c0008000800 */
[----:B------:R-:W0:Y:S01]  /*0030*/  LDC R17, c[0x0][0x360] ;  /* 0x0000d800ff117b82 */ /* 0x000e220000000800 */
[----:B------:R-:W2:Y:S01]  /*0040*/  S2R R18, SR_CTAID.Y ;  /* 0x0000000000127919 */ /* 0x000ea20000002600 */
[----:B------:R-:W2:Y:S01]  /*0050*/  LDCU UR6, c[0x0][0x364] ;  /* 0x00006c80ff0677ac */ /* 0x000ea20008000800 */
[----:B------:R-:W2:Y:S01]  /*0060*/  S2R R3, SR_TID.Y ;  /* 0x0000000000037919 */ /* 0x000ea20000002200 */
[----:B------:R-:W3:Y:S04]  /*0070*/  LDCU UR10, c[0x0][0x368] ;  /* 0x00006d00ff0a77ac */ /* 0x000ee80008000800 */
[----:B------:R-:W0:Y:S01]  /*0080*/  S2UR UR4, SR_CTAID.X ;  /* 0x00000000000479c3 */ /* 0x000e220000002500 */
[----:B------:R-:W4:Y:S07]  /*0090*/  S2R R2, SR_TID.Z ;  /* 0x0000000000027919 */ /* 0x000f2e0000002300 */
[----:B------:R-:W4:Y:S08]  /*00a0*/  S2UR UR5, SR_CTAID.Z ;  /* 0x00000000000579c3 */ /* 0x000f300000002700 */
[----:B------:R-:W4:Y:S08]  /*00b0*/  LDC R5, c[0x0][0x368] ;  /* 0x0000da00ff057b82 */ /* 0x000f300000000800 */
[----:B------:R-:W5:Y:S01]  /*00c0*/  LDC R4, c[0x0][0x380] ;  /* 0x0000e000ff047b82 */ /* 0x000f620000000800 */
[----:B0-----:R-:W-:-:S02]  /*00d0*/  IMAD R17, R17, UR4, R0 ;  /* 0x0000000411117c24 */ /* 0x001fc4000f8e0200 */
[----:B--2---:R-:W-:Y:S02]  /*00e0*/  IMAD R18, R18, UR6, R3 ;  /* 0x0000000612127c24 */ /* 0x004fe4000f8e0203 */
[----:B----4-:R-:W-:-:S05]  /*00f0*/  IMAD R19, R5, UR5, R2 ;  /* 0x0000000505137c24 */ /* 0x010fca000f8e0202 */
[----:B------:R-:W-:-:S04]  /*0100*/  VIMNMX3 R7, R17, R18, R19, !PT ;  /* 0x000000121107720f */ /* 0x000fc80007800113 */
[----:B-----5:R-:W-:-:S13]  /*0110*/  ISETP.GE.AND P0, PT, R7, R4, PT ;  /* 0x000000040700720c */ /* 0x020fda0003f06270 */
[----:B-1-3--:R-:W-:Y:S05]  /*0120*/  @P0 EXIT ;  /* 0x000000000000094d */ /* 0x00afea0003800000 */
[----:B------:R-:W0:Y:S01]  /*0130*/  LDCU.64 UR12, c[0x0][0x388] ;  /* 0x00007100ff0c77ac */ /* 0x000e220008000a00 */
[-C--:B------:R-:W-:Y:S01]  /*0140*/  IMAD R7, R17, R4.reuse, R18 ;  /* 0x0000000411077224 */ /* 0x080fe200078e0212 */
[----:B------:R-:W1:Y:S03]  /*0150*/  LDCU.64 UR8, c[0x0][0x358] ;  /* 0x00006b00ff0877ac */ /* 0x000e660008000a00 */
[----:B------:R-:W-:-:S05]  /*0160*/  IMAD R7, R7, R4, R19 ;  /* 0x0000000407077224 */ /* 0x000fca00078e0213 */
[----:B------:R-:W-:Y:S02]  /*0170*/  SHF.R.S32.HI R6, RZ, 0x1f, R7 ;  /* 0x0000001fff067819 */ /* 0x000fe40000011407 */
[----:B0-----:R-:W-:-:S04]  /*0180*/  IADD3 R14, P0, PT, R7, UR12, RZ ;  /* 0x0000000c070e7c10 */ /* 0x001fc8000ff1e0ff */
[----:B------:R-:W-:-:S06]  /*0190*/  IADD3.X R15, PT, PT, R6, UR13, RZ, P0, !PT ;  /* 0x0000000d060f7c10 */ /* 0x000fcc00087fe4ff */
[----:B-1----:R0:W2:Y:S01]  /*01a0*/  LDG.E.U8 R15, desc[UR8][R14.64] ;  /* 0x000000080e0f7981 */ /* 0x0020a2000c1e1100 */
[----:B------:R-:W1:Y:S01]  /*01b0*/  S2UR UR5, SR_CgaCtaId ;  /* 0x00000000000579c3 */ /* 0x000e620000008800 */
[----:B------:R-:W-:Y:S01]  /*01c0*/  UMOV UR4, 0x400 ;  /* 0x0000040000047882 */ /* 0x000fe20000000000 */
[----:B------:R-:W-:Y:S01]  /*01d0*/  VIADD R16, R3, 0x1 ;  /* 0x0000000103107836 */ /* 0x000fe20000000000 */
[----:B------:R-:W3:Y:S01]  /*01e0*/  S2R R9, SR_TID.X ;  /* 0x0000000000097919 */ /* 0x000ee20000002100 */
[C---:B------:R-:W-:Y:S01]  /*01f0*/  LOP3.LUT P1, RZ, R2.reuse, R0, R3, 0xfe, !PT ;  /* 0x0000000002ff7212 */ /* 0x040fe2000782fe03 */
[----:B------:R-:W-:Y:S01]  /*0200*/  VIADD R12, R2, 0x1 ;  /* 0x00000001020c7836 */ /* 0x000fe20000000000 */
[----:B------:R-:W-:Y:S01]  /*0210*/  BSSY.RECONVERGENT B0, `(.L_x_0) ;  /* 0x0000048000007945 */ /* 0x000fe20003800200 */
[----:B------:R-:W-:Y:S01]  /*0220*/  ISETP.NE.AND P0, PT, R16, UR6, PT ;  /* 0x0000000610007c0c */ /* 0x000fe2000bf05270 */
[----:B------:R-:W4:Y:S01]  /*0230*/  LDC R13, c[0x0][0x364] ;  /* 0x0000d900ff0d7b82 */ /* 0x000f220000000800 */
[----:B0-----:R-:W-:Y:S01]  /*0240*/  LOP3.LUT R14, R0, R3, RZ, 0xfc, !PT ;  /* 0x00000003000e7212 */ /* 0x001fe200078efcff */
[--C-:B------:R-:W-:Y:S01]  /*0250*/  IMAD.IADD R17, R17, 0x1, R4.reuse ;  /* 0x0000000111117824 */ /* 0x100fe200078e0204 */
[----:B------:R-:W-:Y:S01]  /*0260*/  ISETP.NE.AND P4, PT, R12, UR10, PT ;  /* 0x0000000a0c007c0c */ /* 0x000fe2000bf85270 */
[--C-:B------:R-:W-:Y:S01]  /*0270*/  IMAD.IADD R18, R18, 0x1, R4.reuse ;  /* 0x0000000112127824 */ /* 0x100fe200078e0204 */
[C---:B------:R-:W-:Y:S01]  /*0280*/  ISETP.NE.AND P3, PT, R14.reuse, RZ, PT ;  /* 0x000000ff0e00720c */ /* 0x040fe20003f65270 */
[----:B------:R-:W-:Y:S01]  /*0290*/  IMAD.IADD R19, R19, 0x1, R4 ;  /* 0x0000000113137824 */ /* 0x000fe200078e0204 */
[----:B------:R-:W-:-:S02]  /*02a0*/  ISETP.NE.OR P2, PT, R14, RZ, P4 ;  /* 0x000000ff0e00720c */ /* 0x000fc40002745670 */
[----:B------:R-:W-:Y:S01]  /*02b0*/  LOP3.LUT R20, R0, RZ, R2, 0xfa, !PT ;  /* 0x000000ff00147212 */ /* 0x000fe200078efa02 */
[----:B-1----:R-:W-:-:S06]  /*02c0*/  ULEA UR4, UR5, UR4, 0x18 ;  /* 0x0000000405047291 */ /* 0x002fcc000f8ec0ff */
[----:B------:R-:W-:-:S04]  /*02d0*/  IMAD.U32 R8, RZ, RZ, UR4 ;  /* 0x00000004ff087e24 */ /* 0x000fc8000f8e00ff */
[----:B------:R-:W-:-:S04]  /*02e0*/  IMAD R11, R0, 0x64, R8 ;  /* 0x00000064000b7824 */ /* 0x000fc800078e0208 */
[----:B------:R-:W-:-:S04]  /*02f0*/  VIADD R10, R11, 0x64 ;  /* 0x000000640b0a7836 */ /* 0x000fc80000000000 */
[----:B------:R-:W-:-:S05]  /*0300*/  IMAD R21, R3, 0xa, R10 ;  /* 0x0000000a03157824 */ /* 0x000fca00078e020a */
[----:B------:R-:W-:-:S05]  /*0310*/  IADD3 R16, PT, PT, R21, R2, RZ ;  /* 0x0000000215107210 */ /* 0x000fca0007ffe0ff */
[----:B--2---:R0:W-:Y:S01]  /*0320*/  STS.U8 [R16+0xb], R15 ;  /* 0x00000b0f10007388 */ /* 0x0041e20000000000 */
[----:B---34-:R-:W-:Y:S05]  /*0330*/  @P1 BRA `(.L_x_1) ;  /* 0x0000000000d41947 */ /* 0x018fea0003800000 */
[----:B------:R-:W-:Y:S01]  /*0340*/  IABS R21, R4 ;  /* 0x0000000400157213 */ /* 0x000fe20000000000 */
[----:B------:R-:W-:Y:S02]  /*0350*/  VIADD R23, R17, 0xffffffff ;  /* 0xffffffff11177836 */ /* 0x000fe40000000000 */
[----:B------:R-:W-:Y:S01]  /*0360*/  VIADD R22, R18, 0xffffffff ;  /* 0xffffffff12167836 */ /* 0x000fe20000000000 */
[----:B------:R-:W1:Y:S04]  /*0370*/  I2F.RP R24, R21 ;  /* 0x0000001500187306 */ /* 0x000e680000209400 */
[----:B------:R-:W-:-:S04]  /*0380*/  IABS R27, R22 ;  /* 0x00000016001b7213 */ /* 0x000fc80000000000 */
[----:B-1----:R-:W0:Y:S02]  /*0390*/  MUFU.RCP R24, R24 ;  /* 0x0000001800187308 */ /* 0x002e240000001000 */
[----:B0-----:R-:W-:-:S06]  /*03a0*/  VIADD R15, R24, 0xffffffe ;  /* 0x0ffffffe180f7836 */ /* 0x001fcc0000000000 */
[----:B------:R-:W0:Y:S02]  /*03b0*/  F2I.FTZ.U32.TRUNC.NTZ R15, R15 ;  /* 0x0000000f000f7305 */ /* 0x000e24000021f000 */
[----:B0-----:R-:W-:-:S05]  /*03c0*/  IADD3 R14, PT, PT, RZ, -R15, RZ ;  /* 0x8000000fff0e7210 */ /* 0x001fca0007ffe0ff */
[----:B------:R-:W-:Y:S02]  /*03d0*/  IMAD R25, R14, R21, RZ ;  /* 0x000000150e197224 */ /* 0x000fe400078e02ff */
[----:B------:R-:W-:-:S04]  /*03e0*/  IMAD.MOV.U32 R14, RZ, RZ, RZ ;  /* 0x000000ffff0e7224 */ /* 0x000fc800078e00ff */
[----:B------:R-:W-:Y:S01]  /*03f0*/  IMAD.HI.U32 R14, R15, R25, R14 ;  /* 0x000000190f0e7227 */ /* 0x000fe200078e000e */
[----:B------:R-:W-:-:S05]  /*0400*/  IABS R25, R23 ;  /* 0x0000001700197213 */ /* 0x000fca0000000000 */
[----:B------:R-:W-:-:S04]  /*0410*/  IMAD.HI.U32 R15, R14, R25, RZ ;  /* 0x000000190e0f7227 */ /* 0x000fc800078e00ff */
[----:B------:R-:W-:-:S04]  /*0420*/  IMAD.HI.U32 R24, R14, R27, RZ ;  /* 0x0000001b0e187227 */ /* 0x000fc800078e00ff */
[----:B------:R-:W-:Y:S01]  /*0430*/  IMAD.MOV R26, RZ, RZ, -R15 ;  /* 0x000000ffff1a7224 */ /* 0x000fe200078e0a0f */
[----:B------:R-:W-:-:S03]  /*0440*/  IADD3 R28, PT, PT, -R24, RZ, RZ ;  /* 0x000000ff181c7210 */ /* 0x000fc60007ffe1ff */
[----:B------:R-:W-:Y:S02]  /*0450*/  IMAD R24, R21, R26, R25 ;  /* 0x0000001a15187224 */ /* 0x000fe400078e0219 */
[----:B------:R-:W-:Y:S02]  /*0460*/  VIADD R25, R19, 0xffffffff ;  /* 0xffffffff13197836 */ /* 0x000fe40000000000 */
[C---:B------:R-:W-:Y:S01]  /*0470*/  IMAD R26, R21.reuse, R28, R27 ;  /* 0x0000001c151a7224 */ /* 0x040fe200078e021b */
[C---:B------:R-:W-:Y:S02]  /*0480*/  ISETP.GT.U32.AND P1, PT, R21.reuse, R24, PT ;  /* 0x000000181500720c */ /* 0x040fe40003f24070 */
[----:B------:R-:W-:Y:S02]  /*0490*/  IABS R15, R25 ;  /* 0x00000019000f7213 */ /* 0x000fe40000000000 */
[----:B------:R-:W-:-:S03]  /*04a0*/  ISETP.GT.U32.AND P6, PT, R21, R26, PT ;  /* 0x0000001a1500720c */ /* 0x000fc60003fc4070 */
[----:B------:R-:W-:-:S04]  /*04b0*/  IMAD.HI.U32 R14, R14, R15, RZ ;  /* 0x0000000f0e0e7227 */ /* 0x000fc800078e00ff */
[----:B------:R-:W-:Y:S02]  /*04c0*/  IMAD.MOV R14, RZ, RZ, -R14 ;  /* 0x000000ffff0e7224 */ /* 0x000fe400078e0a0e */
[----:B------:R-:W-:Y:S02]  /*04d0*/  @!P1 IMAD.IADD R24, R24, 0x1, -R21 ;  /* 0x0000000118189824 */ /* 0x000fe400078e0a15 */
[C---:B------:R-:W-:Y:S01]  /*04e0*/  IMAD R14, R21.reuse, R14, R15 ;  /* 0x0000000e150e7224 */ /* 0x040fe200078e020f */
[----:B------:R-:W-:Y:S01]  /*04f0*/  LOP3.LUT R15, RZ, R4, RZ, 0x33, !PT ;  /* 0x00000004ff0f7212 */ /* 0x000fe200078e33ff */
[----:B------:R-:W-:Y:S01]  /*0500*/  @!P6 IMAD.IADD R26, R26, 0x1, -R21 ;  /* 0x000000011a1ae824 */ /* 0x000fe200078e0a15 */
[C---:B------:R-:W-:Y:S02]  /*0510*/  ISETP.GT.U32.AND P1, PT, R21.reuse, R24, PT ;  /* 0x000000181500720c */ /* 0x040fe40003f24070 */
[----:B------:R-:W-:Y:S02]  /*0520*/  ISETP.GT.U32.AND P5, PT, R21, R14, PT ;  /* 0x0000000e1500720c */ /* 0x000fe40003fa4070 */
[----:B------:R-:W-:-:S09]  /*0530*/  ISETP.GE.AND P6, PT, R23, RZ, PT ;  /* 0x000000ff1700720c */ /* 0x000fd20003fc6270 */
[----:B------:R-:W-:Y:S02]  /*0540*/  @!P1 IADD3 R24, PT, PT, R24, -R21, RZ ;  /* 0x8000001518189210 */ /* 0x000fe40007ffe0ff */
[C---:B------:R-:W-:Y:S01]  /*0550*/  ISETP.GT.U32.AND P1, PT, R21.reuse, R26, PT ;  /* 0x0000001a1500720c */ /* 0x040fe20003f24070 */
[----:B------:R-:W-:Y:S02]  /*0560*/  @!P5 IMAD.IADD R14, R14, 0x1, -R21 ;  /* 0x000000010e0ed824 */ /* 0x000fe400078e0a15 */
[----:B------:R-:W-:Y:S01]  /*0570*/  @!P6 IMAD.MOV R24, RZ, RZ, -R24 ;  /* 0x000000ffff18e224 */ /* 0x000fe200078e0a18 */
[----:B------:R-:W-:Y:S02]  /*0580*/  ISETP.GE.AND P6, PT, R22, RZ, PT ;  /* 0x000000ff1600720c */ /* 0x000fe40003fc6270 */
[----:B------:R-:W-:-:S07]  /*0590*/  ISETP.GT.U32.AND P5, PT, R21, R14, PT ;  /* 0x0000000e1500720c */ /* 0x000fce0003fa4070 */
[----:B------:R-:W-:Y:S01]  /*05a0*/  @!P1 IMAD.IADD R26, R26, 0x1, -R21 ;  /* 0x000000011a1a9824 */ /* 0x000fe200078e0a15 */
[----:B------:R-:W-:-:S04]  /*05b0*/  ISETP.GE.AND P1, PT, R25, RZ, PT ;  /* 0x000000ff1900720c */ /* 0x000fc80003f26270 */
[----:B------:R-:W-:Y:S01]  /*05c0*/  @!P6 IADD3 R26, PT, PT, -R26, RZ, RZ ;  /* 0x000000ff1a1ae210 */ /* 0x000fe20007ffe1ff */
[----:B------:R-:W-:Y:S01]  /*05d0*/  @!P5 IMAD.IADD R14, R14, 0x1, -R21 ;  /* 0x000000010e0ed824 */ /* 0x000fe200078e0a15 */
[----:B------:R-:W-:-:S04]  /*05e0*/  ISETP.NE.AND P5, PT, R4, RZ, PT ;  /* 0x000000ff0400720c */ /* 0x000fc80003fa5270 */
[C---:B------:R-:W-:Y:S02]  /*05f0*/  SEL R21, R15.reuse, R24, !P5 ;  /* 0x000000180f157207 */ /* 0x040fe40006800000 */
[----:B------:R-:W-:Y:S01]  /*0600*/  SEL R26, R15, R26, !P5 ;  /* 0x0000001a0f1a7207 */ /* 0x000fe20006800000 */
[----:B------:R-:W-:-:S05]  /*0610*/  @!P1 IMAD.MOV R14, RZ, RZ, -R14 ;  /* 0x000000ffff0e9224 */ /* 0x000fca00078e0a0e */
[----:B------:R-:W-:Y:S01]  /*0620*/  SEL R15, R15, R14, !P5 ;  /* 0x0000000e0f0f7207 */ /* 0x000fe20006800000 */
[----:B------:R-:W-:-:S04]  /*0630*/  IMAD R14, R21, R4, R26 ;  /* 0x00000004150e7224 */ /* 0x000fc800078e021a */
[----:B------:R-:W-:-:S05]  /*0640*/  IMAD R15, R14, R4, R15 ;  /* 0x000000040e0f7224 */ /* 0x000fca00078e020f */
[----:B------:R-:W-:-:S04]  /*0650*/  IADD3 R14, P1, PT, R15, UR12, RZ ;  /* 0x0000000c0f0e7c10 */ /* 0x000fc8000ff3e0ff */
[----:B------:R-:W-:-:S05]  /*0660*/  LEA.HI.X.SX32 R15, R15, UR13, 0x1, P1 ;  /* 0x0000000d0f0f7c11 */ /* 0x000fca00088f0eff */
[----:B------:R-:W2:Y:S04]  /*0670*/  LDG.E.U8 R14, desc[UR8][R14.64] ;  /* 0x000000080e0e7981 */ /* 0x000ea8000c1e1100 */
[----:B--2---:R1:W-:Y:S02]  /*0680*/  STS.U8 [UR4], R14 ;  /* 0x0000000eff007988 */ /* 0x0043e40008000004 */
.L_x_1:
[----:B------:R-:W-:Y:S05]  /*0690*/  BSYNC.RECONVERGENT B0 ;  /* 0x0000000000007941 */ /* 0x000fea0003800200 */
.L_x_0:
[----:B------:R-:W-:Y:S01]  /*06a0*/  BSSY.RECONVERGENT B0, `(.L_x_2) ;  /* 0x0000039000007945 */ /* 0x000fe20003800200 */
[----:B------:R-:W-:Y:S01]  /*06b0*/  ISETP.NE.OR P1, PT, R20, RZ, P0 ;  /* 0x000000ff1400720c */ /* 0x000fe20000725670 */
[----:B------:R-:W-:Y:S01]  /*06c0*/  IMAD R20, R3, 0xa, R8 ;  /* 0x0000000a03147824 */ /* 0x000fe200078e0208 */
[----:B------:R-:W-:Y:S01]  /*06d0*/  LOP3.LUT P5, RZ, R0, RZ, R2, 0xfa, !PT ;  /* 0x000000ff00ff7212 */ /* 0x000fe200078afa02 */
[----:B------:R-:W-:-:S12]  /*06e0*/  @P3 BRA `(.L_x_3) ;  /* 0x0000000000d03947 */ /* 0x000fd80003800000 */
[----:B------:R-:W-:Y:S01]  /*06f0*/  IABS R21, R4 ;  /* 0x0000000400157213 */ /* 0x000fe20000000000 */
[----:B------:R-:W-:Y:S01]  /*0700*/  VIADD R22, R17, 0xffffffff ;  /* 0xffffffff11167836 */ /* 0x000fe20000000000 */
[----:B------:R-:W-:Y:S02]  /*0710*/  IABS R26, R19 ;  /* 0x00000013001a7213 */ /* 0x000fe40000000000 */
[----:B------:R-:W2:Y:S08]  /*0720*/  I2F.RP R23, R21 ;  /* 0x0000001500177306 */ /* 0x000eb00000209400 */
[----:B--2---:R-:W1:Y:S02]  /*0730*/  MUFU.RCP R23, R23 ;  /* 0x0000001700177308 */ /* 0x004e640000001000 */
[----:B-1----:R-:W-:-:S06]  /*0740*/  VIADD R14, R23, 0xffffffe ;  /* 0x0ffffffe170e7836 */ /* 0x002fcc0000000000 */
[----:B0-----:R0:W1:Y:S02]  /*0750*/  F2I.FTZ.U32.TRUNC.NTZ R15, R14 ;  /* 0x0000000e000f7305 */ /* 0x001064000021f000 */
[----:B0-----:R-:W-:Y:S02]  /*0760*/  HFMA2 R14, -RZ, RZ, 0, 0 ;  /* 0x00000000ff0e7431 */ /* 0x001fe400000001ff */
[----:B-1----:R-:W-:-:S04]  /*0770*/  IMAD.MOV R24, RZ, RZ, -R15 ;  /* 0x000000ffff187224 */ /* 0x002fc800078e0a0f */
[----:B------:R-:W-:Y:S01]  /*0780*/  IMAD R25, R24, R21, RZ ;  /* 0x0000001518197224 */ /* 0x000fe200078e02ff */
[----:B------:R-:W-:-:S03]  /*0790*/  IABS R24, R22 ;  /* 0x0000001600187213 */ /* 0x000fc60000000000 */
[----:B------:R-:W-:-:S06]  /*07a0*/  IMAD.HI.U32 R15, R15, R25, R14 ;  /* 0x000000190f0f7227 */ /* 0x000fcc00078e000e */
[----:B------:R-:W-:-:S04]  /*07b0*/  IMAD.HI.U32 R23, R15, R24, RZ ;  /* 0x000000180f177227 */ /* 0x000fc800078e00ff */
[----:B------:R-:W-:Y:S02]  /*07c0*/  IMAD.MOV R25, RZ, RZ, -R23 ;  /* 0x000000ffff197224 */ /* 0x000fe400078e0a17 */
[----:B------:R-:W-:Y:S02]  /*07d0*/  VIADD R23, R18, 0xffffffff ;  /* 0xffffffff12177836 */ /* 0x000fe40000000000 */
[----:B------:R-:W-:-:S03]  /*07e0*/  IMAD R14, R21, R25, R24 ;  /* 0x00000019150e7224 */ /* 0x000fc600078e0218 */
[----:B------:R-:W-:Y:S02]  /*07f0*/  IABS R24, R23 ;  /* 0x0000001700187213 */ /* 0x000fe40000000000 */
[----:B------:R-:W-:-:S03]  /*0800*/  ISETP.GT.U32.AND P3, PT, R21, R14, PT ;  /* 0x0000000e1500720c */ /* 0x000fc60003f64070 */
[----:B------:R-:W-:-:S04]  /*0810*/  IMAD.HI.U32 R25, R15, R24, RZ ;  /* 0x000000180f197227 */ /* 0x000fc800078e00ff */
[----:B------:R-:W-:Y:S02]  /*0820*/  IMAD.MOV R25, RZ, RZ, -R25 ;  /* 0x000000ffff197224 */ /* 0x000fe400078e0a19 */
[----:B------:R-:W-:-:S04]  /*0830*/  IMAD.HI.U32 R15, R15, R26, RZ ;  /* 0x0000001a0f0f7227 */ /* 0x000fc800078e00ff */
[----:B------:R-:W-:Y:S02]  /*0840*/  @!P3 IMAD.IADD R14, R14, 0x1, -R21 ;  /* 0x000000010e0eb824 */ /* 0x000fe400078e0a15 */
[C---:B------:R-:W-:Y:S02]  /*0850*/  IMAD R24, R21.reuse, R25, R24 ;  /* 0x0000001915187224 */ /* 0x040fe400078e0218 */
[----:B------:R-:W-:Y:S01]  /*0860*/  IMAD.MOV R15, RZ, RZ, -R15 ;  /* 0x000000ffff0f7224 */ /* 0x000fe200078e0a0f */
[C---:B------:R-:W-:Y:S02]  /*0870*/  ISETP.GT.U32.AND P3, PT, R21.reuse, R14, PT ;  /* 0x0000000e1500720c */ /* 0x040fe40003f64070 */
[----:B------:R-:W-:-:S11]  /*0880*/  ISETP.GT.U32.AND P6, PT, R21, R24, PT ;  /* 0x000000181500720c */ /* 0x000fd60003fc4070 */
[----:B------:R-:W-:Y:S02]  /*0890*/  @!P3 IADD3 R14, PT, PT, R14, -R21, RZ ;  /* 0x800000150e0eb210 */ /* 0x000fe40007ffe0ff */
[----:B------:R-:W-:Y:S01]  /*08a0*/  ISETP.GE.AND P3, PT, R22, RZ, PT ;  /* 0x000000ff1600720c */ /* 0x000fe20003f66270 */
[----:B------:R-:W-:Y:S02]  /*08b0*/  @!P6 IMAD.IADD R24, R24, 0x1, -R21 ;  /* 0x000000011818e824 */ /* 0x000fe400078e0a15 */
[C---:B------:R-:W-:Y:S01]  /*08c0*/  IMAD R22, R21.reuse, R15, R26 ;  /* 0x0000000f15167224 */ /* 0x040fe200078e021a */
[----:B------:R-:W-:Y:S02]  /*08d0*/  LOP3.LUT R15, RZ, R4, RZ, 0x33, !PT ;  /* 0x00000004ff0f7212 */ /* 0x000fe400078e33ff */
[----:B------:R-:W-:-:S07]  /*08e0*/  ISETP.GT.U32.AND P6, PT, R21, R24, PT ;  /* 0x000000181500720c */ /* 0x000fce0003fc4070 */
[----:B------:R-:W-:Y:S01]  /*08f0*/  @!P3 IMAD.MOV R14, RZ, RZ, -R14 ;  /* 0x000000ffff0eb224 */ /* 0x000fe200078e0a0e */
[----:B------:R-:W-:-:S05]  /*0900*/  ISETP.GT.U32.AND P3, PT, R21, R22, PT ;  /* 0x000000161500720c */ /* 0x000fca0003f64070 */
[----:B------:R-:W-:Y:S01]  /*0910*/  @!P6 IMAD.IADD R24, R24, 0x1, -R21 ;  /* 0x000000011818e824 */ /* 0x000fe200078e0a15 */
[----:B------:R-:W-:-:S07]  /*0920*/  ISETP.GE.AND P6, PT, R23, RZ, PT ;  /* 0x000000ff1700720c */ /* 0x000fce0003fc6270 */
[----:B------:R-:W-:-:S04]  /*0930*/  @!P3 IADD3 R22, PT, PT, R22, -R21, RZ ;  /* 0x800000151616b210 */ /* 0x000fc80007ffe0ff */
[----:B------:R-:W-:Y:S02]  /*0940*/  ISETP.GT.U32.AND P3, PT, R21, R22, PT ;  /* 0x000000161500720c */ /* 0x000fe40003f64070 */
[----:B------:R-:W-:Y:S01]  /*0950*/  @!P6 IMAD.MOV R24, RZ, RZ, -R24 ;  /* 0x000000ffff18e224 */ /* 0x000fe200078e0a18 */
[----:B------:R-:W-:-:S10]  /*0960*/  ISETP.GE.AND P6, PT, R19, RZ, PT ;  /* 0x000000ff1300720c */ /* 0x000fd40003fc6270 */
[----:B------:R-:W-:Y:S01]  /*0970*/  @!P3 IMAD.IADD R22, R22, 0x1, -R21 ;  /* 0x000000011616b824 */ /* 0x000fe200078e0a15 */
[----:B------:R-:W-:-:S03]  /*0980*/  ISETP.NE.AND P3, PT, R4, RZ, PT ;  /* 0x000000ff0400720c */ /* 0x000fc60003f65270 */
[----:B------:R-:W-:Y:S01]  /*0990*/  @!P6 IMAD.MOV R22, RZ, RZ, -R22 ;  /* 0x000000ffff16e224 */ /* 0x000fe200078e0a16 */
[C---:B------:R-:W-:Y:S02]  /*09a0*/  SEL R21, R15.reuse, R14, !P3 ;  /* 0x0000000e0f157207 */ /* 0x040fe40005800000 */
[C---:B------:R-:W-:Y:S02]  /*09b0*/  SEL R14, R15.reuse, R24, !P3 ;  /* 0x000000180f0e7207 */ /* 0x040fe40005800000 */
[----:B------:R-:W-:-:S03]  /*09c0*/  SEL R15, R15, R22, !P3 ;  /* 0x000000160f0f7207 */ /* 0x000fc60005800000 */
[----:B------:R-:W-:-:S04]  /*09d0*/  IMAD R14, R21, R4, R14 ;  /* 0x00000004150e7224 */ /* 0x000fc800078e020e */
[----:B------:R-:W-:-:S05]  /*09e0*/  IMAD R15, R14, R4, R15 ;  /* 0x000000040e0f7224 */ /* 0x000fca00078e020f */
[----:B------:R-:W-:-:S04]  /*09f0*/  IADD3 R14, P3, PT, R15, UR12, RZ ;  /* 0x0000000c0f0e7c10 */ /* 0x000fc8000ff7e0ff */
[----:B------:R-:W-:-:S06]  /*0a00*/  LEA.HI.X.SX32 R15, R15, UR13, 0x1, P3 ;  /* 0x0000000d0f0f7c11 */ /* 0x000fcc00098f0eff */
[----:B------:R-:W2:Y:S04]  /*0a10*/  LDG.E.U8 R15, desc[UR8][R14.64] ;  /* 0x000000080e0f7981 */ /* 0x000ea8000c1e1100 */
[----:B--2---:R2:W-:Y:S02]  /*0a20*/  STS.U8 [R2+UR4+0x1], R15 ;  /* 0x0000010f02007988 */ /* 0x0045e40008000004 */
.L_x_3:
[----:B------:R-:W-:Y:S05]  /*0a30*/  BSYNC.RECONVERGENT B0 ;  /* 0x0000000000007941 */ /* 0x000fea0003800200 */
.L_x_2:
[----:B------:R-:W-:Y:S04]  /*0a40*/  BSSY.RECONVERGENT B0, `(.L_x_4) ;  /* 0x0000037000007945 */ /* 0x000fe80003800200 */
[----:B------:R-:W-:Y:S05]  /*0a50*/  @P2 BRA `(.L_x_5) ;  /* 0x0000000000d42947 */ /* 0x000fea0003800000 */
[----:B------:R-:W-:Y:S01]  /*0a60*/  IABS R22, R4 ;  /* 0x0000000400167213 */ /* 0x000fe20000000000 */
[----:B------:R-:W-:Y:S02]  /*0a70*/  VIADD R23, R17, 0xffffffff ;  /* 0xffffffff11177836 */ /* 0x000fe40000000000 */
[----:B-1----:R-:W-:Y:S01]  /*0a80*/  IMAD.MOV.U32 R14, RZ, RZ, RZ ;  /* 0x000000ffff0e7224 */ /* 0x002fe200078e00ff */
[----:B------:R-:W1:Y:S01]  /*0a90*/  I2F.RP R24, R22 ;  /* 0x0000001600187306 */ /* 0x000e620000209400 */
[----:B------:R-:W-:-:S05]  /*0aa0*/  VIADD R21, R18, 0xffffffff ;  /* 0xffffffff12157836 */ /* 0x000fca0000000000 */
[----:B------:R-:W-:Y:S02]  /*0ab0*/  IABS R27, R21 ;  /* 0x00000015001b7213 */ /* 0x000fe40000000000 */
[----:B-1----:R-:W0:Y:S02]  /*0ac0*/  MUFU.RCP R24, R24 ;  /* 0x0000001800187308 */ /* 0x002e240000001000 */
[----:B0-2---:R-:W-:-:S06]  /*0ad0*/  VIADD R15, R24, 0xffffffe ;  /* 0x0ffffffe180f7836 */ /* 0x005fcc0000000000 */
[----:B------:R-:W0:Y:S02]  /*0ae0*/  F2I.FTZ.U32.TRUNC.NTZ R15, R15 ;  /* 0x0000000f000f7305 */ /* 0x000e24000021f000 */
[----:B0-----:R-:W-:-:S05]  /*0af0*/  IADD3 R25, PT, PT, RZ, -R15, RZ ;  /* 0x8000000fff197210 */ /* 0x001fca0007ffe0ff */
[----:B------:R-:W-:-:S04]  /*0b00*/  IMAD R25, R25, R22, RZ ;  /* 0x0000001619197224 */ /* 0x000fc800078e02ff */
[----:B------:R-:W-:Y:S01]  /*0b10*/  IMAD.HI.U32 R14, R15, R25, R14 ;  /* 0x000000190f0e7227 */ /* 0x000fe200078e000e */
[----:B------:R-:W-:-:S05]  /*0b20*/  IABS R25, R23 ;  /* 0x0000001700197213 */ /* 0x000fca0000000000 */
[----:B------:R-:W-:-:S04]  /*0b30*/  IMAD.HI.U32 R15, R14, R25, RZ ;  /* 0x000000190e0f7227 */ /* 0x000fc800078e00ff */
[----:B------:R-:W-:-:S04]  /*0b40*/  IMAD.HI.U32 R24, R14, R27, RZ ;  /* 0x0000001b0e187227 */ /* 0x000fc800078e00ff */
[----:B------:R-:W-:Y:S01]  /*0b50*/  IMAD.MOV R15, RZ, RZ, -R15 ;  /* 0x000000ffff0f7224 */ /* 0x000fe200078e0a0f */
[----:B------:R-:W-:-:S03]  /*0b60*/  IADD3 R24, PT, PT, -R24, RZ, RZ ;  /* 0x000000ff18187210 */ /* 0x000fc60007ffe1ff */
[C---:B------:R-:W-:Y:S02]  /*0b70*/  IMAD R25, R22.reuse, R15, R25 ;  /* 0x0000000f16197224 */ /* 0x040fe400078e0219 */
[C---:B------:R-:W-:Y:S02]  /*0b80*/  IMAD R15, R22.reuse, R24, R27 ;  /* 0x00000018160f7224 */ /* 0x040fe400078e021b */
[----:B------:R-:W-:Y:S01]  /*0b90*/  VIADD R24, R19, 0x1 ;  /* 0x0000000113187836 */ /* 0x000fe20000000000 */
[C---:B------:R-:W-:Y:S02]  /*0ba0*/  ISETP.GT.U32.AND P2, PT, R22.reuse, R25, PT ;  /* 0x000000191600720c */ /* 0x040fe40003f44070 */
[----:B------:R-:W-:Y:S02]  /*0bb0*/  ISETP.GT.U32.AND P6, PT, R22, R15, PT ;  /* 0x0000000f1600720c */ /* 0x000fe40003fc4070 */
[----:B------:R-:W-:-:S05]  /*0bc0*/  IABS R27, R24 ;  /* 0x00000018001b7213 */ /* 0x000fca0000000000 */
[----:B------:R-:W-:-:S04]  /*0bd0*/  IMAD.HI.U32 R14, R14, R27, RZ ;  /* 0x0000001b0e0e7227 */ /* 0x000fc800078e00ff */
[----:B------:R-:W-:Y:S02]  /*0be0*/  @!P2 IMAD.IADD R25, R25, 0x1, -R22 ;  /* 0x000000011919a824 */ /* 0x000fe400078e0a16 */
[----:B------:R-:W-:Y:S02]  /*0bf0*/  IMAD.MOV R14, RZ, RZ, -R14 ;  /* 0x000000ffff0e7224 */ /* 0x000fe400078e0a0e */
[----:B------:R-:W-:Y:S01]  /*0c00*/  @!P6 IMAD.IADD R15, R15, 0x1, -R22 ;  /* 0x000000010f0fe824 */ /* 0x000fe200078e0a16 */
[C---:B------:R-:W-:Y:S01]  /*0c10*/  ISETP.GT.U32.AND P3, PT, R22.reuse, R25, PT ;  /* 0x000000191600720c */ /* 0x040fe20003f64070 */
[----:B------:R-:W-:Y:S01]  /*0c20*/  IMAD R27, R22, R14, R27 ;  /* 0x0000000e161b7224 */ /* 0x000fe200078e021b */
[----:B------:R-:W-:-:S04]  /*0c30*/  ISETP.GE.AND P6, PT, R23, RZ, PT ;  /* 0x000000ff1700720c */ /* 0x000fc80003fc6270 */
[----:B------:R-:W-:-:S07]  /*0c40*/  ISETP.GT.U32.AND P2, PT, R22, R27, PT ;  /* 0x0000001b1600720c */ /* 0x000fce0003f44070 */
[----:B------:R-:W-:Y:S02]  /*0c50*/  @!P3 IADD3 R25, PT, PT, R25, -R22, RZ ;  /* 0x800000161919b210 */ /* 0x000fe40007ffe0ff */
[----:B------:R-:W-:-:S03]  /*0c60*/  ISETP.GT.U32.AND P3, PT, R22, R15, PT ;  /* 0x0000000f1600720c */ /* 0x000fc60003f64070 */
[----:B------:R-:W-:Y:S01]  /*0c70*/  @!P6 IMAD.MOV R25, RZ, RZ, -R25 ;  /* 0x000000ffff19e224 */ /* 0x000fe200078e0a19 */
[----:B------:R-:W-:Y:S01]  /*0c80*/  ISETP.GE.AND P6, PT, R21, RZ, PT ;  /* 0x000000ff1500720c */ /* 0x000fe20003fc6270 */
[----:B------:R-:W-:-:S05]  /*0c90*/  @!P2 IMAD.IADD R27, R27, 0x1, -R22 ;  /* 0x000000011b1ba824 */ /* 0x000fca00078e0a16 */
[----:B------:R-:W-:-:S03]  /*0ca0*/  ISETP.GT.U32.AND P2, PT, R22, R27, PT ;  /* 0x0000001b1600720c */ /* 0x000fc60003f44070 */
[----:B------:R-:W-:Y:S01]  /*0cb0*/  @!P3 IMAD.IADD R15, R15, 0x1, -R22 ;  /* 0x000000010f0fb824 */ /* 0x000fe200078e0a16 */
[----:B------:R-:W-:-:S04]  /*0cc0*/  ISETP.GE.AND P3, PT, R24, RZ, PT ;  /* 0x000000ff1800720c */ /* 0x000fc80003f66270 */
[----:B------:R-:W-:-:S05]  /*0cd0*/  @!P6 IADD3 R15, PT, PT, -R15, RZ, RZ ;  /* 0x000000ff0f0fe210 */ /* 0x000fca0007ffe1ff */
[----:B------:R-:W-:Y:S01]  /*0ce0*/  @!P2 IMAD.IADD R27, R27, 0x1, -R22 ;  /* 0x000000011b1ba824 */ /* 0x000fe200078e0a16 */
[----:B------:R-:W-:Y:S02]  /*0cf0*/  ISETP.NE.AND P2, PT, R4, RZ, PT ;  /* 0x000000ff0400720c */ /* 0x000fe40003f45270 */
[----:B------:R-:W-:Y:S01]  /*0d00*/  LOP3.LUT R22, RZ, R4, RZ, 0x33, !PT ;  /* 0x00000004ff167212 */ /* 0x000fe200078e33ff */
[----:B------:R-:W-:-:S03]  /*0d10*/  @!P3 IMAD.MOV R27, RZ, RZ, -R27 ;  /* 0x000000ffff1bb224 */ /* 0x000fc600078e0a1b */
[C---:B------:R-:W-:Y:S02]  /*0d20*/  SEL R25, R22.reuse, R25, !P2 ;  /* 0x0000001916197207 */ /* 0x040fe40005000000 */
[C---:B------:R-:W-:Y:S02]  /*0d30*/  SEL R14, R22.reuse, R15, !P2 ;  /* 0x0000000f160e7207 */ /* 0x040fe40005000000 */
[----:B------:R-:W-:-:S03]  /*0d40*/  SEL R27, R22, R27, !P2 ;  /* 0x0000001b161b7207 */ /* 0x000fc60005000000 */
[----:B------:R-:W-:-:S04]  /*0d50*/  IMAD R14, R25, R4, R14 ;  /* 0x00000004190e7224 */ /* 0x000fc800078e020e */
[----:B------:R-:W-:-:S05]  /*0d60*/  IMAD R27, R14, R4, R27 ;  /* 0x000000040e1b7224 */ /* 0x000fca00078e021b */
[----:B------:R-:W-:-:S04]  /*0d70*/  IADD3 R14, P2, PT, R27, UR12, RZ ;  /* 0x0000000c1b0e7c10 */ /* 0x000fc8000ff5e0ff */
[----:B------:R-:W-:-:S05]  /*0d80*/  LEA.HI.X.SX32 R15, R27, UR13, 0x1, P2 ;  /* 0x0000000d1b0f7c11 */ /* 0x000fca00090f0eff */
[----:B------:R-:W2:Y:S04]  /*0d90*/  LDG.E.U8 R14, desc[UR8][R14.64] ;  /* 0x000000080e0e7981 */ /* 0x000ea8000c1e1100 */
[----:B--2---:R3:W-:Y:S02]  /*0da0*/  STS.U8 [R5+UR4+0x1], R14 ;  /* 0x0000010e05007988 */ /* 0x0047e40008000004 */
.L_x_5:
[----:B------:R-:W-:Y:S05]  /*0db0*/  BSYNC.RECONVERGENT B0 ;  /* 0x0000000000007941 */ /* 0x000fea0003800200 */
.L_x_4:
[----:B------:R-:W-:Y:S04]  /*0dc0*/  BSSY.RECONVERGENT B0, `(.L_x_6) ;  /* 0x0000036000007945 */ /* 0x000fe80003800200 */
[----:B------:R-:W-:Y:S05]  /*0dd0*/  @P5 BRA `(.L_x_7) ;  /* 0x0000000000d05947 */ /* 0x000fea0003800000 */
[----:B------:R-:W-:Y:S01]  /*0de0*/  IABS R21, R4 ;  /* 0x0000000400157213 */ /* 0x000fe20000000000 */
[----:B------:R-:W-:Y:S01]  /*0df0*/  VIADD R22, R17, 0xffffffff ;  /* 0xffffffff11167836 */ /* 0x000fe20000000000 */
[----:B------:R-:W-:Y:S02]  /*0e00*/  IABS R26, R18 ;  /* 0x00000012001a7213 */ /* 0x000fe40000000000 */
[----:B------:R-:W4:Y:S08]  /*0e10*/  I2F.RP R23, R21 ;  /* 0x0000001500177306 */ /* 0x000f300000209400 */
[----:B----4-:R-:W1:Y:S02]  /*0e20*/  MUFU.RCP R23, R23 ;  /* 0x0000001700177308 */ /* 0x010e640000001000 */
[----:B-1-3--:R-:W-:-:S06]  /*0e30*/  VIADD R14, R23, 0xffffffe ;  /* 0x0ffffffe170e7836 */ /* 0x00afcc0000000000 */
[----:B0-2---:R0:W1:Y:S02]  /*0e40*/  F2I.FTZ.U32.TRUNC.NTZ R15, R14 ;  /* 0x0000000e000f7305 */ /* 0x005064000021f000 */
[----:B0-----:R-:W-:Y:S01]  /*0e50*/  MOV R14, RZ ;  /* 0x000000ff000e7202 */ /* 0x001fe20000000f00 */
[----:B-1----:R-:W-:-:S04]  /*0e60*/  IMAD.MOV R24, RZ, RZ, -R15 ;  /* 0x000000ffff187224 */ /* 0x002fc800078e0a0f */
[----:B------:R-:W-:Y:S01]  /*0e70*/  IMAD R25, R24, R21, RZ ;  /* 0x0000001518197224 */ /* 0x000fe200078e02ff */
[----:B------:R-:W-:-:S03]  /*0e80*/  IABS R24, R22 ;  /* 0x0000001600187213 */ /* 0x000fc60000000000 */
[----:B------:R-:W-:-:S04]  /*0e90*/  IMAD.HI.U32 R15, R15, R25, R14 ;  /* 0x000000190f0f7227 */ /* 0x000fc800078e000e */
[----:B------:R-:W-:Y:S02]  /*0ea0*/  VIADD R25, R19, 0xffffffff ;  /* 0xffffffff13197836 */ /* 0x000fe40000000000 */
[----:B------:R-:W-:-:S03]  /*0eb0*/  IMAD.HI.U32 R23, R15, R24, RZ ;  /* 0x000000180f177227 */ /* 0x000fc600078e00ff */
[----:B------:R-:W-:Y:S01]  /*0ec0*/  IABS R14, R25 ;  /* 0x00000019000e7213 */ /* 0x000fe20000000000 */
[----:B------:R-:W-:-:S04]  /*0ed0*/  IMAD.MOV R23, RZ, RZ, -R23 ;  /* 0x000000ffff177224 */ /* 0x000fc800078e0a17 */
[----:B------:R-:W-:Y:S02]  /*0ee0*/  IMAD R24, R21, R23, R24 ;  /* 0x0000001715187224 */ /* 0x000fe400078e0218 */
[----:B------:R-:W-:-:S03]  /*0ef0*/  IMAD.HI.U32 R23, R15, R26, RZ ;  /* 0x0000001a0f177227 */ /* 0x000fc600078e00ff */
[----:B------:R-:W-:Y:S01]  /*0f00*/  ISETP.GT.U32.AND P5, PT, R21, R24, PT ;  /* 0x000000181500720c */ /* 0x000fe20003fa4070 */
[----:B------:R-:W-:Y:S02]  /*0f10*/  IMAD.MOV R23, RZ, RZ, -R23 ;  /* 0x000000ffff177224 */ /* 0x000fe400078e0a17 */
[----:B------:R-:W-:-:S04]  /*0f20*/  IMAD.HI.U32 R15, R15, R14, RZ ;  /* 0x0000000e0f0f7227 */ /* 0x000fc800078e00ff */
[----:B------:R-:W-:Y:S02]  /*0f30*/  IMAD R26, R21, R23, R26 ;  /* 0x00000017151a7224 */ /* 0x000fe400078e021a */
[----:B------:R-:W-:-:S03]  /*0f40*/  IMAD.MOV R15, RZ, RZ, -R15 ;  /* 0x000000ffff0f7224 */ /* 0x000fc600078e0a0f */
[C---:B------:R-:W-:Y:S01]  /*0f50*/  ISETP.GT.U32.AND P3, PT, R21.reuse, R26, PT ;  /* 0x0000001a1500720c */ /* 0x040fe20003f64070 */
[C---:B------:R-:W-:Y:S01]  /*0f60*/  IMAD R14, R21.reuse, R15, R14 ;  /* 0x0000000f150e7224 */ /* 0x040fe200078e020e */
[----:B------:R-:W-:Y:S02]  /*0f70*/  @!P5 IADD3 R24, PT, PT, R24, -R21, RZ ;  /* 0x800000151818d210 */ /* 0x000fe40007ffe0ff */
[----:B------:R-:W-:Y:S02]  /*0f80*/  LOP3.LUT R15, RZ, R4, RZ, 0x33, !PT ;  /* 0x00000004ff0f7212 */ /* 0x000fe400078e33ff */
[C---:B------:R-:W-:Y:S02]  /*0f90*/  ISETP.GT.U32.AND P2, PT, R21.reuse, R14, PT ;  /* 0x0000000e1500720c */ /* 0x040fe40003f44070 */
[----:B------:R-:W-:-:S05]  /*0fa0*/  ISETP.GT.U32.AND P6, PT, R21, R24, PT ;  /* 0x000000181500720c */ /* 0x000fca0003fc4070 */
[----:B------:R-:W-:-:S05]  /*0fb0*/  @!P3 IMAD.IADD R26, R26, 0x1, -R21 ;  /* 0x000000011a1ab824 */ /* 0x000fca00078e0a15 */
[C---:B------:R-:W-:Y:S01]  /*0fc0*/  ISETP.GT.U32.AND P5, PT, R21.reuse, R26, PT ;  /* 0x0000001a1500720c */ /* 0x040fe20003fa4070 */
[--C-:B------:R-:W-:Y:S01]  /*0fd0*/  @!P2 IMAD.IADD R14, R14, 0x1, -R21.reuse ;  /* 0x000000010e0ea824 */ /* 0x100fe200078e0a15 */
[----:B------:R-:W-:Y:S01]  /*0fe0*/  ISETP.GE.AND P2, PT, R22, RZ, PT ;  /* 0x000000ff1600720c */ /* 0x000fe20003f46270 */
[----:B------:R-:W-:Y:S01]  /*0ff0*/  @!P6 IMAD.IADD R24, R24, 0x1, -R21 ;  /* 0x000000011818e824 */ /* 0x000fe200078e0a15 */
[----:B------:R-:W-:Y:S02]  /*1000*/  ISETP.GE.AND P6, PT, R18, RZ, PT ;  /* 0x000000ff1200720c */ /* 0x000fe40003fc6270 */
[----:B------:R-:W-:-:S07]  /*1010*/  ISETP.GT.U32.AND P3, PT, R21, R14, PT ;  /* 0x0000000e1500720c */ /* 0x000fce0003f64070 */
[----:B------:R-:W-:Y:S01]  /*1020*/  @!P5 IMAD.IADD R26, R26, 0x1, -R21 ;  /* 0x000000011a1ad824 */ /* 0x000fe200078e0a15 */
[----:B------:R-:W-:Y:S01]  /*1030*/  ISETP.GE.AND P5, PT, R25, RZ, PT ;  /* 0x000000ff1900720c */ /* 0x000fe20003fa6270 */
[----:B------:R-:W-:Y:S02]  /*1040*/  @!P2 IMAD.MOV R24, RZ, RZ, -R24 ;  /* 0x000000ffff18a224 */ /* 0x000fe400078e0a18 */
[----:B------:R-:W-:Y:S02]  /*1050*/  @!P6 IMAD.MOV R26, RZ, RZ, -R26 ;  /* 0x000000ffff1ae224 */ /* 0x000fe400078e0a1a */
[----:B------:R-:W-:Y:S02]  /*1060*/  @!P3 IADD3 R14, PT, PT, R14, -R21, RZ ;  /* 0x800000150e0eb210 */ /* 0x000fe40007ffe0ff */
[----:B------:R-:W-:-:S04]  /*1070*/  ISETP.NE.AND P3, PT, R4, RZ, PT ;  /* 0x000000ff0400720c */ /* 0x000fc80003f65270 */
[C---:B------:R-:W-:Y:S02]  /*1080*/  SEL R21, R15.reuse, R24, !P3 ;  /* 0x000000180f157207 */ /* 0x040fe40005800000 */
[----:B------:R-:W-:Y:S01]  /*1090*/  @!P5 IMAD.MOV R14, RZ, RZ, -R14 ;  /* 0x000000ffff0ed224 */ /* 0x000fe200078e0a0e */
[----:B------:R-:W-:-:S04]  /*10a0*/  SEL R26, R15, R26, !P3 ;  /* 0x0000001a0f1a7207 */ /* 0x000fc80005800000 */
[----:B------:R-:W-:Y:S01]  /*10b0*/  SEL R15, R15, R14, !P3 ;  /* 0x0000000e0f0f7207 */ /* 0x000fe20005800000 */
[----:B------:R-:W-:-:S04]  /*10c0*/  IMAD R14, R21, R4, R26 ;  /* 0x00000004150e7224 */ /* 0x000fc800078e021a */
[----:B------:R-:W-:-:S05]  /*10d0*/  IMAD R15, R14, R4, R15 ;  /* 0x000000040e0f7224 */ /* 0x000fca00078e020f */
[----:B------:R-:W-:-:S04]  /*10e0*/  IADD3 R14, P2, PT, R15, UR12, RZ ;  /* 0x0000000c0f0e7c10 */ /* 0x000fc8000ff5e0ff */
[----:B------:R-:W-:-:S06]  /*10f0*/  LEA.HI.X.SX32 R15, R15, UR13, 0x1, P2 ;  /* 0x0000000d0f0f7c11 */ /* 0x000fcc00090f0eff */
[----:B------:R-:W2:Y:S04]  /*1100*/  LDG.E.U8 R15, desc[UR8][R14.64] ;  /* 0x000000080e0f7981 */ /* 0x000ea8000c1e1100 */
[----:B--2---:R4:W-:Y:S02]  /*1110*/  STS.U8 [R20+0xa], R15 ;  /* 0x00000a0f14007388 */ /* 0x0049e40000000000 */
.L_x_7:
[----:B------:R-:W-:Y:S05]  /*1120*/  BSYNC.RECONVERGENT B0 ;  /* 0x0000000000007941 */ /* 0x000fea0003800200 */
.L_x_6:
[C---:B------:R-:W-:Y:S01]  /*1130*/  ISETP.NE.AND P2, PT, R0.reuse, RZ, PT ;  /* 0x000000ff0000720c */ /* 0x040fe20003f45270 */
[----:B------:R-:W-:Y:S01]  /*1140*/  BSSY.RECONVERGENT B0, `(.L_x_8) ;  /* 0x000004e000007945 */ /* 0x000fe20003800200 */
[----:B------:R-:W-:Y:S02]  /*1150*/  ISETP.NE.OR P5, PT, R0, RZ, P0 ;  /* 0x000000ff0000720c */ /* 0x000fe400007a5670 */
[----:B------:R-:W-:-:S09]  /*1160*/  LOP3.LUT P3, RZ, R3, RZ, R2, 0xfa, !PT ;  /* 0x000000ff03ff7212 */ /* 0x000fd2000786fa02 */
[----:B------:R-:W-:Y:S05]  /*1170*/  @P2 BRA `(.L_x_9) ;  /* 0x0000000400282947 */ /* 0x000fea0003800000 */
[----:B------:R-:W-:Y:S01]  /*1180*/  IABS R0, R4 ;  /* 0x0000000400007213 */ /* 0x000fe20000000000 */
[----:B------:R-:W-:-:S03]  /*1190*/  VIADD R21, R17, 0xffffffff ;  /* 0xffffffff11157836 */ /* 0x000fc60000000000 */
[----:B------:R-:W5:Y:S02]  /*11a0*/  I2F.RP R22, R0 ;  /* 0x0000000000167306 */ /* 0x000f640000209400 */
[----:B------:R-:W-:-:S06]  /*11b0*/  IABS R24, R21 ;  /* 0x0000001500187213 */ /* 0x000fcc0000000000 */
[----:B-----5:R-:W1:Y:S02]  /*11c0*/  MUFU.RCP R22, R22 ;  /* 0x0000001600167308 */ /* 0x020e640000001000 */
[----:B-1-3--:R-:W-:-:S06]  /*11d0*/  VIADD R14, R22, 0xffffffe ;  /* 0x0ffffffe160e7836 */ /* 0x00afcc0000000000 */
[----:B0-2-4-:R0:W1:Y:S02]  /*11e0*/  F2I.FTZ.U32.TRUNC.NTZ R15, R14 ;  /* 0x0000000e000f7305 */ /* 0x015064000021f000 */
[----:B0-----:R-:W-:Y:S01]  /*11f0*/  IMAD.MOV.U32 R14, RZ, RZ, RZ ;  /* 0x000000ffff0e7224 */ /* 0x001fe200078e00ff */
[----:B-1----:R-:W-:-:S05]  /*1200*/  IADD3 R23, PT, PT, RZ, -R15, RZ ;  /* 0x8000000fff177210 */ /* 0x002fca0007ffe0ff */
[----:B------:R-:W-:-:S04]  /*1210*/  IMAD R23, R23, R0, RZ ;  /* 0x0000000017177224 */ /* 0x000fc800078e02ff */
[----:B------:R-:W-:Y:S01]  /*1220*/  IMAD.HI.U32 R20, R15, R23, R14 ;  /* 0x000000170f147227 */ /* 0x000fe200078e000e */
[----:B------:R-:W-:-:S03]  /*1230*/  IABS R23, R18 ;  /* 0x0000001200177213 */ /* 0x000fc60000000000 */
[----:B------:R-:W-:Y:S02]  /*1240*/  IMAD.MOV.U32 R15, RZ, RZ, R24 ;  /* 0x000000ffff0f7224 */ /* 0x000fe400078e0018 */
[----:B------:R-:W-:-:S04]  /*1250*/  IMAD.HI.U32 R14, R20, R23, RZ ;  /* 0x00000017140e7227 */ /* 0x000fc800078e00ff */
[----:B------:R-:W-:-:S04]  /*1260*/  IMAD.HI.U32 R22, R20, R15, RZ ;  /* 0x0000000f14167227 */ /* 0x000fc800078e00ff */
[----:B------:R-:W-:Y:S02]  /*1270*/  IMAD.MOV R22, RZ, RZ, -R22 ;  /* 0x000000ffff167224 */ /* 0x000fe400078e0a16 */
[----:B------:R-:W-:Y:S02]  /*1280*/  IMAD.MOV R14, RZ, RZ, -R14 ;  /* 0x000000ffff0e7224 */ /* 0x000fe400078e0a0e */
[C---:B------:R-:W-:Y:S01]  /*1290*/  IMAD R15, R0.reuse, R22, R15 ;  /* 0x00000016000f7224 */ /* 0x040fe200078e020f */
[----:B------:R-:W-:Y:S01]  /*12a0*/  IABS R22, R19 ;  /* 0x0000001300167213 */ /* 0x000fe20000000000 */
[----:B------:R-:W-:-:S03]  /*12b0*/  IMAD R14, R0, R14, R23 ;  /* 0x0000000e000e7224 */ /* 0x000fc600078e0217 */
[----:B------:R-:W-:Y:S01]  /*12c0*/  ISETP.GT.U32.AND P2, PT, R0, R15, PT ;  /* 0x0000000f0000720c */ /* 0x000fe20003f44070 */
[----:B------:R-:W-:-:S04]  /*12d0*/  IMAD.MOV.U32 R23, RZ, RZ, R22 ;  /* 0x000000ffff177224 */ /* 0x000fc800078e0016 */
[----:B------:R-:W-:-:S04]  /*12e0*/  IMAD.HI.U32 R22, R20, R23, RZ ;  /* 0x0000001714167227 */ /* 0x000fc800078e00ff */
[----:B------:R-:W-:-:S04]  /*12f0*/  IMAD.MOV R22, RZ, RZ, -R22 ;  /* 0x000000ffff167224 */ /* 0x000fc800078e0a16 */
[----:B------:R-:W-:Y:S01]  /*1300*/  @!P2 IADD3 R15, PT, PT, R15, -R0, RZ ;  /* 0x800000000f0fa210 */ /* 0x000fe20007ffe0ff */
[C---:B------:R-:W-:Y:S01]  /*1310*/  IMAD R22, R0.reuse, R22, R23 ;  /* 0x0000001600167224 */ /* 0x040fe200078e0217 */
[C---:B------:R-:W-:Y:S02]  /*1320*/  ISETP.GT.U32.AND P2, PT, R0.reuse, R14, PT ;  /* 0x0000000e0000720c */ /* 0x040fe40003f44070 */
[----:B------:R-:W-:-:S11]  /*1330*/  ISETP.GT.U32.AND P6, PT, R0, R15, PT ;  /* 0x0000000f0000720c */ /* 0x000fd60003fc4070 */
[----:B------:R-:W-:Y:S02]  /*1340*/  @!P2 IADD3 R14, PT, PT, R14, -R0, RZ ;  /* 0x800000000e0ea210 */ /* 0x000fe40007ffe0ff */
[----:B------:R-:W-:Y:S01]  /*1350*/  @!P6 IMAD.IADD R15, R15, 0x1, -R0 ;  /* 0x000000010f0fe824 */ /* 0x000fe200078e0a00 */
[----:B------:R-:W-:Y:S02]  /*1360*/  ISETP.GE.AND P6, PT, R21, RZ, PT ;  /* 0x000000ff1500720c */ /* 0x000fe40003fc6270 */
[----:B------:R-:W-:Y:S02]  /*1370*/  ISETP.GT.U32.AND P2, PT, R0, R14, PT ;  /* 0x0000000e0000720c */ /* 0x000fe40003f44070 */
[----:B------:R-:W-:-:S09]  /*1380*/  LOP3.LUT R21, RZ, R4, RZ, 0x33, !PT ;  /* 0x00000004ff157212 */ /* 0x000fd200078e33ff */
[----:B------:R-:W-:Y:S01]  /*1390*/  @!P6 IMAD.MOV R15, RZ, RZ, -R15 ;  /* 0x000000ffff0fe224 */ /* 0x000fe200078e0a0f */
[----:B------:R-:W-:Y:S01]  /*13a0*/  ISETP.GT.U32.AND P6, PT, R0, R22, PT ;  /* 0x000000160000720c */ /* 0x000fe20003fc4070 */
[----:B------:R-:W-:Y:S01]  /*13b0*/  @!P2 IMAD.IADD R14, R14, 0x1, -R0 ;  /* 0x000000010e0ea824 */ /* 0x000fe200078e0a00 */
[----:B------:R-:W-:-:S11]  /*13c0*/  ISETP.GE.AND P2, PT, R18, RZ, PT ;  /* 0x000000ff1200720c */ /* 0x000fd60003f46270 */
[----:B------:R-:W-:Y:S02]  /*13d0*/  @!P6 IMAD.IADD R22, R22, 0x1, -R0 ;  /* 0x000000011616e824 */ /* 0x000fe400078e0a00 */
[----:B------:R-:W-:Y:S01]  /*13e0*/  @!P2 IMAD.MOV R14, RZ, RZ, -R14 ;  /* 0x000000ffff0ea224 */ /* 0x000fe200078e0a0e */
[----:B------:R-:W-:Y:S02]  /*13f0*/  ISETP.GE.AND P2, PT, R19, RZ, PT ;  /* 0x000000ff1300720c */ /* 0x000fe40003f46270 */
[----:B------:R-:W-:-:S13]  /*1400*/  ISETP.GT.U32.AND P6, PT, R0, R22, PT ;  /* 0x000000160000720c */ /* 0x000fda0003fc4070 */
[----:B------:R-:W-:Y:S02]  /*1410*/  @!P6 IADD3 R22, PT, PT, R22, -R0, RZ ;  /* 0x800000001616e210 */ /* 0x000fe40007ffe0ff */
        /* <DEDUP_REMOVED lines=8> */
[----:B------:R-:W-:-:S05]  /*14a0*/  LEA.HI.X.SX32 R15, R22, UR13, 0x1, P2 ;  /* 0x0000000d160f7c11 */ /* 0x000fca00090f0eff */
[----:B------:R-:W2:Y:S01]  /*14b0*/  LDG.E.U8 R14, desc[UR8][R14.64] ;  /* 0x000000080e0e7981 */ /* 0x000ea2000c1e1100 */
[----:B------:R-:W-:-:S04]  /*14c0*/  IMAD R25, R3, 0xa, R8 ;  /* 0x0000000a03197824 */ /* 0x000fc800078e0208 */
[----:B------:R-:W-:-:S05]  /*14d0*/  IMAD.IADD R27, R25, 0x1, R2 ;  /* 0x00000001191b7824 */ /* 0x000fca00078e0202 */
[----:B--2---:R0:W-:Y:S01]  /*14e0*/  STS.U8 [R27+0xb], R14 ;  /* 0x00000b0e1b007388 */ /* 0x0041e20000000000 */
[----:B------:R-:W-:Y:S05]  /*14f0*/  @P4 BRA `(.L_x_9) ;  /* 0x0000000000484947 */ /* 0x000fea0003800000 */
[----:B------:R-:W-:-:S05]  /*1500*/  VIADD R8, R19, 0x1 ;  /* 0x0000000113087836 */ /* 0x000fca0000000000 */
[----:B------:R-:W-:-:S05]  /*1510*/  IABS R15, R8 ;  /* 0x00000008000f7213 */ /* 0x000fca0000000000 */
[----:B------:R-:W-:-:S04]  /*1520*/  IMAD.HI.U32 R20, R20, R15, RZ ;  /* 0x0000000f14147227 */ /* 0x000fc800078e00ff */
[----:B------:R-:W-:-:S04]  /*1530*/  IMAD.MOV R20, RZ, RZ, -R20 ;  /* 0x000000ffff147224 */ /* 0x000fc800078e0a14 */
[----:B------:R-:W-:-:S05]  /*1540*/  IMAD R15, R0, R20, R15 ;  /* 0x00000014000f7224 */ /* 0x000fca00078e020f */
[----:B------:R-:W-:-:S13]  /*1550*/  ISETP.GT.U32.AND P2, PT, R0, R15, PT ;  /* 0x0000000f0000720c */ /* 0x000fda0003f44070 */
[----:B------:R-:W-:-:S04]  /*1560*/  @!P2 IADD3 R15, PT, PT, R15, -R0, RZ ;  /* 0x800000000f0fa210 */ /* 0x000fc80007ffe0ff */
[----:B------:R-:W-:-:S13]  /*1570*/  ISETP.GT.U32.AND P2, PT, R0, R15, PT ;  /* 0x0000000f0000720c */ /* 0x000fda0003f44070 */
[----:B------:R-:W-:Y:S01]  /*1580*/  @!P2 IMAD.IADD R15, R15, 0x1, -R0 ;  /* 0x000000010f0fa824 */ /* 0x000fe200078e0a00 */
[----:B------:R-:W-:-:S03]  /*1590*/  ISETP.GE.AND P2, PT, R8, RZ, PT ;  /* 0x000000ff0800720c */ /* 0x000fc60003f46270 */
[----:B------:R-:W-:-:S10]  /*15a0*/  IMAD.MOV.U32 R0, RZ, RZ, R15 ;  /* 0x000000ffff007224 */ /* 0x000fd400078e000f */
[----:B------:R-:W-:-:S05]  /*15b0*/  @!P2 IMAD.MOV R0, RZ, RZ, -R0 ;  /* 0x000000ffff00a224 */ /* 0x000fca00078e0a00 */
[----:B------:R-:W-:-:S05]  /*15c0*/  SEL R0, R21, R0, !P6 ;  /* 0x0000000015007207 */ /* 0x000fca0007000000 */
[----:B------:R-:W-:-:S05]  /*15d0*/  IMAD R0, R23, R4, R0 ;  /* 0x0000000417007224 */ /* 0x000fca00078e0200 */
[----:B0-----:R-:W-:-:S04]  /*15e0*/  IADD3 R14, P2, PT, R0, UR12, RZ ;  /* 0x0000000c000e7c10 */ /* 0x001fc8000ff5e0ff */
[----:B------:R-:W-:-:S05]  /*15f0*/  LEA.HI.X.SX32 R15, R0, UR13, 0x1, P2 ;  /* 0x0000000d000f7c11 */ /* 0x000fca00090f0eff */
[----:B------:R-:W2:Y:S04]  /*1600*/  LDG.E.U8 R14, desc[UR8][R14.64] ;  /* 0x000000080e0e7981 */ /* 0x000ea8000c1e1100 */
[----:B--2---:R0:W-:Y:S02]  /*1610*/  STS.U8 [R25+UR10+0xb], R14 ;  /* 0x00000b0e19007988 */ /* 0x0041e4000800000a */
.L_x_9:
[----:B------:R-:W-:Y:S05]  /*1620*/  BSYNC.RECONVERGENT B0 ;  /* 0x0000000000007941 */ /* 0x000fea0003800200 */
.L_x_8:
[----:B------:R-:W-:Y:S04]  /*1630*/  BSSY.RECONVERGENT B0, `(.L_x_10) ;  /* 0x000003b000007945 */ /* 0x000fe80003800200 */
[----:B------:R-:W-:Y:S05]  /*1640*/  @P1 BRA `(.L_x_11) ;  /* 0x0000000000e41947 */ /* 0x000fea0003800000 */
[----:B------:R-:W-:Y:S01]  /*1650*/  IABS R0, R4 ;  /* 0x0000000400007213 */ /* 0x000fe20000000000 */
[----:B------:R-:W-:Y:S02]  /*1660*/  VIADD R8, R17, 0xffffffff ;  /* 0xffffffff11087836 */ /* 0x000fe40000000000 */
[----:B01-3--:R-:W-:Y:S01]  /*1670*/  IMAD.MOV.U32 R14, RZ, RZ, RZ ;  /* 0x000000ffff0e7224 */ /* 0x00bfe200078e00ff */
[----:B------:R-:W0:Y:S02]  /*1680*/  I2F.RP R21, R0 ;  /* 0x0000000000157306 */ /* 0x000e240000209400 */
[----:B------:R-:W-:-:S06]  /*1690*/  IABS R22, R8 ;  /* 0x0000000800167213 */ /* 0x000fcc0000000000 */
[----:B0-----:R-:W2:Y:S02]  /*16a0*/  MUFU.RCP R21, R21 ;  /* 0x0000001500157308 */ /* 0x001ea40000001000 */
[----:B--2-4-:R-:W-:-:S06]  /*16b0*/  VIADD R15, R21, 0xffffffe ;  /* 0x0ffffffe150f7836 */ /* 0x014fcc0000000000 */
[----:B------:R-:W0:Y:S02]  /*16c0*/  F2I.FTZ.U32.TRUNC.NTZ R15, R15 ;  /* 0x0000000f000f7305 */ /* 0x000e24000021f000 */
[----:B0-----:R-:W-:-:S05]  /*16d0*/  IADD3 R23, PT, PT, RZ, -R15, RZ ;  /* 0x8000000fff177210 */ /* 0x001fca0007ffe0ff */
[----:B------:R-:W-:-:S04]  /*16e0*/  IMAD R23, R23, R0, RZ ;  /* 0x0000000017177224 */ /* 0x000fc800078e02ff */
[----:B------:R-:W-:-:S04]  /*16f0*/  IMAD.HI.U32 R20, R15, R23, R14 ;  /* 0x000000170f147227 */ /* 0x000fc800078e000e */
[----:B------:R-:W-:Y:S01]  /*1700*/  IMAD.MOV.U32 R23, RZ, RZ, R22 ;  /* 0x000000ffff177224 */ /* 0x000fe200078e0016 */
[----:B------:R-:W-:Y:S01]  /*1710*/  IADD3 R22, PT, PT, R19, -0x1, RZ ;  /* 0xffffffff13167810 */ /* 0x000fe20007ffe0ff */
[----:B------:R-:W-:Y:S02]  /*1720*/  VIADD R14, R18, 0x1 ;  /* 0x00000001120e7836 */ /* 0x000fe40000000000 */
[----:B------:R-:W-:Y:S01]  /*1730*/  IMAD.HI.U32 R21, R20, R23, RZ ;  /* 0x0000001714157227 */ /* 0x000fe200078e00ff */
[----:B------:R-:W-:Y:S02]  /*1740*/  IABS R25, R22 ;  /* 0x0000001600197213 */ /* 0x000fe40000000000 */
[----:B------:R-:W-:Y:S01]  /*1750*/  IABS R24, R14 ;  /* 0x0000000e00187213 */ /* 0x000fe20000000000 */
[----:B------:R-:W-:-:S04]  /*1760*/  IMAD.MOV R21, RZ, RZ, -R21 ;  /* 0x000000ffff157224 */ /* 0x000fc800078e0a15 */
[----:B------:R-:W-:Y:S02]  /*1770*/  IMAD R15, R0, R21, R23 ;  /* 0x00000015000f7224 */ /* 0x000fe400078e0217 */
[----:B------:R-:W-:-:S03]  /*1780*/  IMAD.MOV.U32 R23, RZ, RZ, R24 ;  /* 0x000000ffff177224 */ /* 0x000fc600078e0018 */
[----:B------:R-:W-:Y:S01]  /*1790*/  ISETP.GT.U32.AND P1, PT, R0, R15, PT ;  /* 0x0000000f0000720c */ /* 0x000fe20003f24070 */
[----:B------:R-:W-:-:S04]  /*17a0*/  IMAD.HI.U32 R21, R20, R23, RZ ;  /* 0x0000001714157227 */ /* 0x000fc800078e00ff */
[----:B------:R-:W-:Y:S02]  /*17b0*/  IMAD.MOV R21, RZ, RZ, -R21 ;  /* 0x000000ffff157224 */ /* 0x000fe400078e0a15 */
[----:B------:R-:W-:-:S04]  /*17c0*/  IMAD.HI.U32 R20, R20, R25, RZ ;  /* 0x0000001914147227 */ /* 0x000fc800078e00ff */
[C---:B------:R-:W-:Y:S02]  /*17d0*/  IMAD R21, R0.reuse, R21, R23 ;  /* 0x0000001500157224 */ /* 0x040fe400078e0217 */
[----:B------:R-:W-:Y:S01]  /*17e0*/  @!P1 IADD3 R15, PT, PT, R15, -R0, RZ ;  /* 0x800000000f0f9210 */ /* 0x000fe20007ffe0ff */
[----:B------:R-:W-:Y:S02]  /*17f0*/  IMAD.MOV R20, RZ, RZ, -R20 ;  /* 0x000000ffff147224 */ /* 0x000fe400078e0a14 */
[C---:B------:R-:W-:Y:S02]  /*1800*/  ISETP.GT.U32.AND P2, PT, R0.reuse, R21, PT ;  /* 0x000000150000720c */ /* 0x040fe40003f44070 */
[C---:B------:R-:W-:Y:S01]  /*1810*/  ISETP.GT.U32.AND P6, PT, R0.reuse, R15, PT ;  /* 0x0000000f0000720c */ /* 0x040fe20003fc4070 */
[----:B------:R-:W-:-:S05]  /*1820*/  IMAD R25, R0, R20, R25 ;  /* 0x0000001400197224 */ /* 0x000fca00078e0219 */
[----:B------:R-:W-:-:S05]  /*1830*/  ISETP.GT.U32.AND P1, PT, R0, R25, PT ;  /* 0x000000190000720c */ /* 0x000fca0003f24070 */
[--C-:B------:R-:W-:Y:S02]  /*1840*/  @!P2 IMAD.IADD R21, R21, 0x1, -R0.reuse ;  /* 0x000000011515a824 */ /* 0x100fe400078e0a00 */
[--C-:B------:R-:W-:Y:S01]  /*1850*/  @!P6 IMAD.IADD R15, R15, 0x1, -R0.reuse ;  /* 0x000000010f0fe824 */ /* 0x100fe200078e0a00 */
[----:B------:R-:W-:Y:S02]  /*1860*/  ISETP.GE.AND P6, PT, R8, RZ, PT ;  /* 0x000000ff0800720c */ /* 0x000fe40003fc6270 */
[----:B------:R-:W-:Y:S02]  /*1870*/  ISETP.GT.U32.AND P2, PT, R0, R21, PT ;  /* 0x000000150000720c */ /* 0x000fe40003f44070 */
[----:B------:R-:W-:Y:S01]  /*1880*/  LOP3.LUT R8, RZ, R4, RZ, 0x33, !PT ;  /* 0x00000004ff087212 */ /* 0x000fe200078e33ff */
[----:B------:R-:W-:-:S05]  /*1890*/  @!P1 IMAD.IADD R25, R25, 0x1, -R0 ;  /* 0x0000000119199824 */ /* 0x000fca00078e0a00 */
[----:B------:R-:W-:-:S03]  /*18a0*/  ISETP.GT.U32.AND P1, PT, R0, R25, PT ;  /* 0x000000190000720c */ /* 0x000fc60003f24070 */
[----:B------:R-:W-:Y:S01]  /*18b0*/  @!P6 IMAD.MOV R15, RZ, RZ, -R15 ;  /* 0x000000ffff0fe224 */ /* 0x000fe200078e0a0f */
[----:B------:R-:W-:Y:S02]  /*18c0*/  ISETP.GE.AND P6, PT, R14, RZ, PT ;  /* 0x000000ff0e00720c */ /* 0x000fe40003fc6270 */
[----:B------:R-:W-:Y:S02]  /*18d0*/  @!P2 IADD3 R21, PT, PT, R21, -R0, RZ ;  /* 0x800000001515a210 */ /* 0x000fe40007ffe0ff */
[----:B------:R-:W-:-:S05]  /*18e0*/  ISETP.GE.AND P2, PT, R22, RZ, PT ;  /* 0x000000ff1600720c */ /* 0x000fca0003f46270 */
[----:B------:R-:W-:Y:S01]  /*18f0*/  @!P1 IMAD.IADD R25, R25, 0x1, -R0 ;  /* 0x0000000119199824 */ /* 0x000fe200078e0a00 */
[----:B------:R-:W-:-:S03]  /*1900*/  ISETP.NE.AND P1, PT, R4, RZ, PT ;  /* 0x000000ff0400720c */ /* 0x000fc60003f25270 */
[----:B------:R-:W-:Y:S01]  /*1910*/  IMAD.MOV.U32 R0, RZ, RZ, R25 ;  /* 0x000000ffff007224 */ /* 0x000fe200078e0019 */
[----:B------:R-:W-:Y:S01]  /*1920*/  SEL R23, R8, R15, !P1 ;  /* 0x0000000f08177207 */ /* 0x000fe20004800000 */
[----:B------:R-:W-:Y:S02]  /*1930*/  @!P6 IMAD.MOV R21, RZ, RZ, -R21 ;  /* 0x000000ffff15e224 */ /* 0x000fe400078e0a15 */
[----:B------:R-:W-:-:S03]  /*1940*/  @!P2 IMAD.MOV R0, RZ, RZ, -R0 ;  /* 0x000000ffff00a224 */ /* 0x000fc600078e0a00 */
[C---:B------:R-:W-:Y:S02]  /*1950*/  SEL R21, R8.reuse, R21, !P1 ;  /* 0x0000001508157207 */ /* 0x040fe40004800000 */
[----:B------:R-:W-:-:S03]  /*1960*/  SEL R15, R8, R0, !P1 ;  /* 0x00000000080f7207 */ /* 0x000fc60004800000 */
[----:B------:R-:W-:-:S04]  /*1970*/  IMAD R0, R23, R4, R21 ;  /* 0x0000000417007224 */ /* 0x000fc800078e0215 */
[----:B------:R-:W-:-:S05]  /*1980*/  IMAD R0, R0, R4, R15 ;  /* 0x0000000400007224 */ /* 0x000fca00078e020f */
[----:B------:R-:W-:-:S04]  /*1990*/  IADD3 R14, P1, PT, R0, UR12, RZ ;  /* 0x0000000c000e7c10 */ /* 0x000fc8000ff3e0ff */
[----:B------:R-:W-:-:S05]  /*19a0*/  LEA.HI.X.SX32 R15, R0, UR13, 0x1, P1 ;  /* 0x0000000d000f7c11 */ /* 0x000fca00088f0eff */
[----:B------:R-:W2:Y:S01]  /*19b0*/  LDG.E.U8 R14, desc[UR8][R14.64] ;  /* 0x000000080e0e7981 */ /* 0x000ea2000c1e1100 */
[----:B------:R-:W-:-:S09]  /*19c0*/  UIMAD UR5, UR6, 0xa, UR4 ;  /* 0x0000000a060578a4 */ /* 0x000fd2000f8e0204 */
[----:B--2---:R0:W-:Y:S03]  /*19d0*/  STS.U8 [UR5+0xa], R14 ;  /* 0x00000a0eff007988 */ /* 0x0041e60008000005 */
.L_x_11:
[----:B------:R-:W-:Y:S05]  /*19e0*/  BSYNC.RECONVERGENT B0 ;  /* 0x0000000000007941 */ /* 0x000fea0003800200 */
.L_x_10:
[----:B------:R-:W-:Y:S01]  /*19f0*/  BSSY.RECONVERGENT B0, `(.L_x_12) ;  /* 0x000003c000007945 */ /* 0x000fe20003800200 */
[----:B------:R-:W-:Y:S02]  /*1a00*/  ISETP.NE.AND P2, PT, R3, RZ, PT ;  /* 0x000000ff0300720c */ /* 0x000fe40003f45270 */
[----:B------:R-:W-:Y:S01]  /*1a10*/  ISETP.NE.OR P1, PT, R12, UR10, P5 ;  /* 0x0000000a0c007c0c */ /* 0x000fe2000af25670 */
[----:B------:R-:W-:-:S12]  /*1a20*/  @P5 BRA `(.L_x_13) ;  /* 0x0000000000e05947 */ /* 0x000fd80003800000 */
[----:B------:R-:W-:Y:S01]  /*1a30*/  IABS R0, R4 ;  /* 0x0000000400007213 */ /* 0x000fe20000000000 */
[----:B------:R-:W-:Y:S01]  /*1a40*/  VIADD R8, R17, 0xffffffff ;  /* 0xffffffff11087836 */ /* 0x000fe20000000000 */
[----:B------:R-:W-:Y:S01]  /*1a50*/  IABS R23, R19 ;  /* 0x0000001300177213 */ /* 0x000fe20000000000 */
[----:B01-3--:R-:W-:Y:S01]  /*1a60*/  IMAD.MOV.U32 R14, RZ, RZ, RZ ;  /* 0x000000ffff0e7224 */ /* 0x00bfe200078e00ff */
[----:B----4-:R-:W0:Y:S02]  /*1a70*/  I2F.RP R20, R0 ;  /* 0x0000000000147306 */ /* 0x010e240000209400 */
[----:B------:R-:W-:-:S06]  /*1a80*/  IABS R22, R8 ;  /* 0x0000000800167213 */ /* 0x000fcc0000000000 */
[----:B0-----:R-:W2:Y:S02]  /*1a90*/  MUFU.RCP R20, R20 ;  /* 0x0000001400147308 */ /* 0x001ea40000001000 */
[----:B--2---:R-:W-:-:S06]  /*1aa0*/  IADD3 R15, PT, PT, R20, 0xffffffe, RZ ;  /* 0x0ffffffe140f7810 */ /* 0x004fcc0007ffe0ff */
[----:B------:R-:W0:Y:S02]  /*1ab0*/  F2I.FTZ.U32.TRUNC.NTZ R15, R15 ;  /* 0x0000000f000f7305 */ /* 0x000e24000021f000 */
[----:B0-----:R-:W-:-:S04]  /*1ac0*/  IMAD.MOV R21, RZ, RZ, -R15 ;  /* 0x000000ffff157224 */ /* 0x001fc800078e0a0f */
[----:B------:R-:W-:-:S04]  /*1ad0*/  IMAD R21, R21, R0, RZ ;  /* 0x0000000015157224 */ /* 0x000fc800078e02ff */
[----:B------:R-:W-:-:S04]  /*1ae0*/  IMAD.HI.U32 R14, R15, R21, R14 ;  /* 0x000000150f0e7227 */ /* 0x000fc800078e000e */
[----:B------:R-:W-:Y:S02]  /*1af0*/  IMAD.MOV.U32 R21, RZ, RZ, R22 ;  /* 0x000000ffff157224 */ /* 0x000fe400078e0016 */
[----:B------:R-:W-:Y:S02]  /*1b00*/  VIADD R22, R18, 0x1 ;  /* 0x0000000112167836 */ /* 0x000fe40000000000 */
[----:B------:R-:W-:-:S05]  /*1b10*/  IMAD.HI.U32 R20, R14, R21, RZ ;  /* 0x000000150e147227 */ /* 0x000fca00078e00ff */
[----:B------:R-:W-:-:S05]  /*1b20*/  IADD3 R20, PT, PT, -R20, RZ, RZ ;  /* 0x000000ff14147210 */ /* 0x000fca0007ffe1ff */
[----:B------:R-:W-:Y:S01]  /*1b30*/  IMAD R15, R0, R20, R21 ;  /* 0x00000014000f7224 */ /* 0x000fe200078e0215 */
[----:B------:R-:W-:-:S04]  /*1b40*/  IABS R21, R22 ;  /* 0x0000001600157213 */ /* 0x000fc80000000000 */
[----:B------:R-:W-:Y:S01]  /*1b50*/  ISETP.GT.U32.AND P5, PT, R0, R15, PT ;  /* 0x0000000f0000720c */ /* 0x000fe20003fa4070 */
[----:B------:R-:W-:-:S04]  /*1b60*/  IMAD.HI.U32 R20, R14, R21, RZ ;  /* 0x000000150e147227 */ /* 0x000fc800078e00ff */
[----:B------:R-:W-:Y:S02]  /*1b70*/  IMAD.MOV R20, RZ, RZ, -R20 ;  /* 0x000000ffff147224 */ /* 0x000fe400078e0a14 */
[----:B------:R-:W-:-:S04]  /*1b80*/  IMAD.HI.U32 R14, R14, R23, RZ ;  /* 0x000000170e0e7227 */ /* 0x000fc800078e00ff */
[----:B------:R-:W-:Y:S01]  /*1b90*/  IMAD R21, R0, R20, R21 ;  /* 0x0000001400157224 */ /* 0x000fe200078e0215 */
[----:B------:R-:W-:Y:S01]  /*1ba0*/  IADD3 R14, PT, PT, -R14, RZ, RZ ;  /* 0x000000ff0e0e7210 */ /* 0x000fe20007ffe1ff */
[----:B------:R-:W-:-:S03]  /*1bb0*/  @!P5 IMAD.IADD R15, R15, 0x1, -R0 ;  /* 0x000000010f0fd824 */ /* 0x000fc600078e0a00 */
[C---:B------:R-:W-:Y:S01]  /*1bc0*/  ISETP.GT.U32.AND P6, PT, R0.reuse, R21, PT ;  /* 0x000000150000720c */ /* 0x040fe20003fc4070 */
[C---:B------:R-:W-:Y:S01]  /*1bd0*/  IMAD R23, R0.reuse, R14, R23 ;  /* 0x0000000e00177224 */ /* 0x040fe200078e0217 */
[----:B------:R-:W-:-:S11]  /*1be0*/  ISETP.GT.U32.AND P5, PT, R0, R15, PT ;  /* 0x0000000f0000720c */ /* 0x000fd60003fa4070 */
[--C-:B------:R-:W-:Y:S02]  /*1bf0*/  @!P6 IMAD.IADD R21, R21, 0x1, -R0.reuse ;  /* 0x000000011515e824 */ /* 0x100fe400078e0a00 */
[----:B------:R-:W-:Y:S01]  /*1c00*/  @!P5 IMAD.IADD R15, R15, 0x1, -R0 ;  /* 0x000000010f0fd824 */ /* 0x000fe200078e0a00 */
[----:B------:R-:W-:Y:S02]  /*1c10*/  ISETP.GE.AND P5, PT, R8, RZ, PT ;  /* 0x000000ff0800720c */ /* 0x000fe40003fa6270 */
[----:B------:R-:W-:-:S11]  /*1c20*/  ISETP.GT.U32.AND P6, PT, R0, R21, PT ;  /* 0x000000150000720c */ /* 0x000fd60003fc4070 */
[----:B------:R-:W-:Y:S01]  /*1c30*/  @!P5 IMAD.MOV R15, RZ, RZ, -R15 ;  /* 0x000000ffff0fd224 */ /* 0x000fe200078e0a0f */
[----:B------:R-:W-:Y:S01]  /*1c40*/  ISETP.GT.U32.AND P5, PT, R0, R23, PT ;  /* 0x000000170000720c */ /* 0x000fe20003fa4070 */
[----:B------:R-:W-:Y:S01]  /*1c50*/  @!P6 IMAD.IADD R21, R21, 0x1, -R0 ;  /* 0x000000011515e824 */ /* 0x000fe200078e0a00 */
[----:B------:R-:W-:-:S04]  /*1c60*/  ISETP.GE.AND P6, PT, R22, RZ, PT ;  /* 0x000000ff1600720c */ /* 0x000fc80003fc6270 */
[----:B------:R-:W-:-:S07]  /*1c70*/  MOV R8, R21 ;  /* 0x0000001500087202 */ /* 0x000fce0000000f00 */
[----:B------:R-:W-:Y:S02]  /*1c80*/  @!P5 IMAD.IADD R23, R23, 0x1, -R0 ;  /* 0x000000011717d824 */ /* 0x000fe400078e0a00 */
[----:B------:R-:W-:Y:S01]  /*1c90*/  @!P6 IMAD.MOV R8, RZ, RZ, -R8 ;  /* 0x000000ffff08e224 */ /* 0x000fe200078e0a08 */
[----:B------:R-:W-:Y:S02]  /*1ca0*/  ISETP.GE.AND P6, PT, R19, RZ, PT ;  /* 0x000000ff1300720c */ /* 0x000fe40003fc6270 */
[----:B------:R-:W-:-:S13]  /*1cb0*/  ISETP.GT.U32.AND P5, PT, R0, R23, PT ;  /* 0x000000170000720c */ /* 0x000fda0003fa4070 */
[----:B------:R-:W-:Y:S01]  /*1cc0*/  @!P5 IMAD.IADD R23, R23, 0x1, -R0 ;  /* 0x000000011717d824 */ /* 0x000fe200078e0a00 */
[----:B------:R-:W-:-:S03]  /*1cd0*/  ISETP.NE.AND P5, PT, R4, RZ, PT ;  /* 0x000000ff0400720c */ /* 0x000fc60003fa5270 */
[----:B------:R-:W-:Y:S01]  /*1ce0*/  IMAD.MOV.U32 R0, RZ, RZ, R23 ;  /* 0x000000ffff007224 */ /* 0x000fe200078e0017 */
[----:B------:R-:W-:-:S03]  /*1cf0*/  LOP3.LUT R23, RZ, R4, RZ, 0x33, !PT ;  /* 0x00000004ff177212 */ /* 0x000fc600078e33ff */
        /* <DEDUP_REMOVED lines=8> */
[----:B------:R-:W2:Y:S01]  /*1d80*/  LDG.E.U8 R15, desc[UR8][R14.64] ;  /* 0x000000080e0f7981 */ /* 0x000ea2000c1e1100 */
[----:B------:R-:W-:-:S09]  /*1d90*/  UIMAD UR5, UR6, 0xa, UR4 ;  /* 0x0000000a060578a4 */ /* 0x000fd2000f8e0204 */
[----:B--2---:R0:W-:Y:S03]  /*1da0*/  STS.U8 [R2+UR5+0xb], R15 ;  /* 0x00000b0f02007988 */ /* 0x0041e60008000005 */
.L_x_13:
[----:B------:R-:W-:Y:S05]  /*1db0*/  BSYNC.RECONVERGENT B0 ;  /* 0x0000000000007941 */ /* 0x000fea0003800200 */
.L_x_12:
[----:B------:R-:W-:Y:S04]  /*1dc0*/  BSSY.RECONVERGENT B0, `(.L_x_14) ;  /* 0x000003d000007945 */ /* 0x000fe80003800200 */
[----:B------:R-:W-:Y:S05]  /*1dd0*/  @P1 BRA `(.L_x_15) ;  /* 0x0000000000ec1947 */ /* 0x000fea0003800000 */
[----:B------:R-:W-:Y:S01]  /*1de0*/  IABS R0, R4 ;  /* 0x0000000400007213 */ /* 0x000fe20000000000 */
[----:B------:R-:W-:Y:S02]  /*1df0*/  VIADD R8, R17, 0xffffffff ;  /* 0xffffffff11087836 */ /* 0x000fe40000000000 */
[----:B01-3--:R-:W-:Y:S01]  /*1e00*/  IMAD.MOV.U32 R14, RZ, RZ, RZ ;  /* 0x000000ffff0e7224 */ /* 0x00bfe200078e00ff */
[----:B------:R-:W0:Y:S01]  /*1e10*/  I2F.RP R21, R0 ;  /* 0x0000000000157306 */ /* 0x000e220000209400 */
[----:B------:R-:W-:Y:S01]  /*1e20*/  VIADD R24, R19, 0x1 ;  /* 0x0000000113187836 */ /* 0x000fe20000000000 */
[----:B------:R-:W-:-:S04]  /*1e30*/  IABS R22, R8 ;  /* 0x0000000800167213 */ /* 0x000fc80000000000 */
[----:B------:R-:W-:Y:S02]  /*1e40*/  IABS R25, R24 ;  /* 0x0000001800197213 */ /* 0x000fe40000000000 */
[----:B0-----:R-:W2:Y:S02]  /*1e50*/  MUFU.RCP R21, R21 ;  /* 0x0000001500157308 */ /* 0x001ea40000001000 */
[----:B--2-4-:R-:W-:-:S06]  /*1e60*/  IADD3 R15, PT, PT, R21, 0xffffffe, RZ ;  /* 0x0ffffffe150f7810 */ /* 0x014fcc0007ffe0ff */
[----:B------:R-:W0:Y:S02]  /*1e70*/  F2I.FTZ.U32.TRUNC.NTZ R15, R15 ;  /* 0x0000000f000f7305 */ /* 0x000e24000021f000 */
[----:B0-----:R-:W-:-:S04]  /*1e80*/  IMAD.MOV R23, RZ, RZ, -R15 ;  /* 0x000000ffff177224 */ /* 0x001fc800078e0a0f */
[----:B------:R-:W-:-:S04]  /*1e90*/  IMAD R23, R23, R0, RZ ;  /* 0x0000000017177224 */ /* 0x000fc800078e02ff */
[----:B------:R-:W-:Y:S01]  /*1ea0*/  IMAD.HI.U32 R20, R15, R23, R14 ;  /* 0x000000170f147227 */ /* 0x000fe200078e000e */
[----:B------:R-:W-:-:S03]  /*1eb0*/  IADD3 R14, PT, PT, R18, 0x1, RZ ;  /* 0x00000001120e7810 */ /* 0x000fc60007ffe0ff */
[----:B------:R-:W-:Y:S01]  /*1ec0*/  IMAD.MOV.U32 R23, RZ, RZ, R22 ;  /* 0x000000ffff177224 */ /* 0x000fe200078e0016 */
[----:B------:R-:W-:-:S03]  /*1ed0*/  IABS R22, R14 ;  /* 0x0000000e00167213 */ /* 0x000fc60000000000 */
[----:B------:R-:W-:-:S04]  /*1ee0*/  IMAD.HI.U32 R21, R20, R23, RZ ;  /* 0x0000001714157227 */ /* 0x000fc800078e00ff */
[----:B------:R-:W-:-:S04]  /*1ef0*/  IMAD.MOV R21, RZ, RZ, -R21 ;  /* 0x000000ffff157224 */ /* 0x000fc800078e0a15 */
[C---:B------:R-:W-:Y:S02]  /*1f00*/  IMAD R15, R0.reuse, R21, R23 ;  /* 0x00000015000f7224 */ /* 0x040fe400078e0217 */
[----:B------:R-:W-:Y:S02]  /*1f10*/  IMAD.MOV.U32 R21, RZ, RZ, R22 ;  /* 0x000000ffff157224 */ /* 0x000fe400078e0016 */
[----:B------:R-:W-:Y:S01]  /*1f20*/  IMAD.MOV.U32 R23, RZ, RZ, R25 ;  /* 0x000000ffff177224 */ /* 0x000fe200078e0019 */
[----:B------:R-:W-:Y:S01]  /*1f30*/  ISETP.GT.U32.AND P1, PT, R0, R15, PT ;  /* 0x0000000f0000720c */ /* 0x000fe20003f24070 */
[----:B------:R-:W-:-:S04]  /*1f40*/  IMAD.HI.U32 R22, R20, R21, RZ ;  /* 0x0000001514167227 */ /* 0x000fc800078e00ff */
[----:B------:R-:W-:Y:S01]  /*1f50*/  IMAD.HI.U32 R20, R20, R23, RZ ;  /* 0x0000001714147227 */ /* 0x000fe200078e00ff */
[----:B------:R-:W-:-:S03]  /*1f60*/  IADD3 R22, PT, PT, -R22, RZ, RZ ;  /* 0x000000ff16167210 */ /* 0x000fc60007ffe1ff */
[----:B------:R-:W-:Y:S02]  /*1f70*/  IMAD.MOV R20, RZ, RZ, -R20 ;  /* 0x000000ffff147224 */ /* 0x000fe400078e0a14 */
[C---:B------:R-:W-:Y:S02]  /*1f80*/  IMAD R21, R0.reuse, R22, R21 ;  /* 0x0000001600157224 */ /* 0x040fe400078e0215 */
[----:B------:R-:W-:Y:S02]  /*1f90*/  @!P1 IMAD.IADD R15, R15, 0x1, -R0 ;  /* 0x000000010f0f9824 */ /* 0x000fe400078e0a00 */
[C---:B------:R-:W-:Y:S01]  /*1fa0*/  IMAD R23, R0.reuse, R20, R23 ;  /* 0x0000001400177224 */ /* 0x040fe200078e0217 */
[C---:B------:R-:W-:Y:S02]  /*1fb0*/  ISETP.GT.U32.AND P6, PT, R0.reuse, R21, PT ;  /* 0x000000150000720c */ /* 0x040fe40003fc4070 */
[C---:B------:R-:W-:Y:S02]  /*1fc0*/  ISETP.GT.U32.AND P5, PT, R0.reuse, R15, PT ;  /* 0x0000000f0000720c */ /* 0x040fe40003fa4070 */
[----:B------:R-:W-:-:S09]  /*1fd0*/  ISETP.GT.U32.AND P1, PT, R0, R23, PT ;  /* 0x000000170000720c */ /* 0x000fd20003f24070 */
[--C-:B------:R-:W-:Y:S01]  /*1fe0*/  @!P6 IMAD.IADD R21, R21, 0x1, -R0.reuse ;  /* 0x000000011515e824 */ /* 0x100fe200078e0a00 */
[----:B------:R-:W-:Y:S01]  /*1ff0*/  ISETP.GE.AND P6, PT, R8, RZ, PT ;  /* 0x000000ff0800720c */ /* 0x000fe20003fc6270 */
[----:B------:R-:W-:Y:S02]  /*2000*/  @!P5 IMAD.IADD R15, R15, 0x1, -R0 ;  /* 0x000000010f0fd824 */ /* 0x000fe400078e0a00 */
[----:B------:R-:W-:Y:S02]  /*2010*/  @!P1 IADD3 R23, PT, PT, R23, -R0, RZ ;  /* 0x8000000017179210 */ /* 0x000fe40007ffe0ff */
[C---:B------:R-:W-:Y:S02]  /*2020*/  ISETP.GT.U32.AND P5, PT, R0.reuse, R21, PT ;  /* 0x000000150000720c */ /* 0x040fe40003fa4070 */
[----:B------:R-:W-:-:S06]  /*2030*/  ISETP.GT.U32.AND P1, PT, R0, R23, PT ;  /* 0x000000170000720c */ /* 0x000fcc0003f24070 */
[----:B------:R-:W-:Y:S01]  /*2040*/  @!P6 IMAD.MOV R15, RZ, RZ, -R15 ;  /* 0x000000ffff0fe224 */ /* 0x000fe200078e0a0f */
[----:B------:R-:W-:-:S04]  /*2050*/  ISETP.GE.AND P6, PT, R14, RZ, PT ;  /* 0x000000ff0e00720c */ /* 0x000fc80003fc6270 */
[--C-:B------:R-:W-:Y:S01]  /*2060*/  @!P5 IMAD.IADD R21, R21, 0x1, -R0.reuse ;  /* 0x000000011515d824 */ /* 0x100fe200078e0a00 */
[----:B------:R-:W-:Y:S01]  /*2070*/  ISETP.GE.AND P5, PT, R24, RZ, PT ;  /* 0x000000ff1800720c */ /* 0x000fe20003fa6270 */
[----:B------:R-:W-:Y:S01]  /*2080*/  @!P1 IMAD.IADD R23, R23, 0x1, -R0 ;  /* 0x0000000117179824 */ /* 0x000fe200078e0a00 */
[----:B------:R-:W-:Y:S01]  /*2090*/  ISETP.NE.AND P1, PT, R4, RZ, PT ;  /* 0x000000ff0400720c */ /* 0x000fe20003f25270 */
[----:B------:R-:W-:-:S03]  /*20a0*/  IMAD.MOV.U32 R0, RZ, RZ, R21 ;  /* 0x000000ffff007224 */ /* 0x000fc600078e0015 */
[----:B------:R-:W-:Y:S02]  /*20b0*/  MOV R8, R23 ;  /* 0x0000001700087202 */ /* 0x000fe40000000f00 */
[----:B------:R-:W-:Y:S01]  /*20c0*/  @!P6 IMAD.MOV R0, RZ, RZ, -R0 ;  /* 0x000000ffff00e224 */ /* 0x000fe200078e0a00 */
[----:B------:R-:W-:-:S04]  /*20d0*/  LOP3.LUT R23, RZ, R4, RZ, 0x33, !PT ;  /* 0x00000004ff177212 */ /* 0x000fc800078e33ff */
        /* <DEDUP_REMOVED lines=10> */
[----:B--2---:R0:W-:Y:S03]  /*2180*/  STS.U8 [R5+UR5+0xb], R14 ;  /* 0x00000b0e05007988 */ /* 0x0041e60008000005 */
.L_x_15:
[----:B------:R-:W-:Y:S05]  /*2190*/  BSYNC.RECONVERGENT B0 ;  /* 0x0000000000007941 */ /* 0x000fea0003800200 */
.L_x_14:
[----:B------:R-:W-:Y:S01]  /*21a0*/  BSSY.RECONVERGENT B0, `(.L_x_16) ;  /* 0x000003b000007945 */ /* 0x000fe20003800200 */
[----:B------:R-:W-:Y:S01]  /*21b0*/  ISETP.NE.AND P1, PT, R2, RZ, PT ;  /* 0x000000ff0200720c */ /* 0x000fe20003f25270 */
[----:B------:R-:W-:Y:S02]  /*21c0*/  VIADD R0, R3, 0x1 ;  /* 0x0000000103007836 */ /* 0x000fe40000000000 */
[----:B------:R-:W-:Y:S10]  /*21d0*/  @P3 BRA `(.L_x_17) ;  /* 0x0000000000dc3947 */ /* 0x000ff40003800000 */
[----:B------:R-:W-:Y:S01]  /*21e0*/  IABS R8, R4 ;  /* 0x0000000400087213 */ /* 0x000fe20000000000 */
[----:B----4-:R-:W-:Y:S01]  /*21f0*/  VIADD R20, R18, 0xffffffff ;  /* 0xffffffff12147836 */ /* 0x010fe20000000000 */
[----:B------:R-:W-:Y:S01]  /*2200*/  IABS R24, R17 ;  /* 0x0000001100187213 */ /* 0x000fe20000000000 */
[----:B01-3--:R-:W-:Y:S01]  /*2210*/  IMAD.MOV.U32 R14, RZ, RZ, RZ ;  /* 0x000000ffff0e7224 */ /* 0x00bfe200078e00ff */
[----:B------:R-:W0:Y:S02]  /*2220*/  I2F.RP R22, R8 ;  /* 0x0000000800167306 */ /* 0x000e240000209400 */
[----:B------:R-:W-:-:S06]  /*2230*/  IABS R23, R20 ;  /* 0x0000001400177213 */ /* 0x000fcc0000000000 */
[----:B0-----:R-:W2:Y:S02]  /*2240*/  MUFU.RCP R22, R22 ;  /* 0x0000001600167308 */ /* 0x001ea40000001000 */
[----:B--2---:R-:W-:-:S06]  /*2250*/  VIADD R15, R22, 0xffffffe ;  /* 0x0ffffffe160f7836 */ /* 0x004fcc0000000000 */
[----:B------:R-:W0:Y:S02]  /*2260*/  F2I.FTZ.U32.TRUNC.NTZ R15, R15 ;  /* 0x0000000f000f7305 */ /* 0x000e24000021f000 */
[----:B0-----:R-:W-:-:S05]  /*2270*/  IADD3 R21, PT, PT, RZ, -R15, RZ ;  /* 0x8000000fff157210 */ /* 0x001fca0007ffe0ff */
[----:B------:R-:W-:-:S04]  /*2280*/  IMAD R21, R21, R8, RZ ;  /* 0x0000000815157224 */ /* 0x000fc800078e02ff */
[----:B------:R-:W-:-:S04]  /*2290*/  IMAD.HI.U32 R21, R15, R21, R14 ;  /* 0x000000150f157227 */ /* 0x000fc800078e000e */
[----:B------:R-:W-:Y:S02]  /*22a0*/  VIADD R14, R19, 0xffffffff ;  /* 0xffffffff130e7836 */ /* 0x000fe40000000000 */
[----:B------:R-:W-:-:S03]  /*22b0*/  IMAD.HI.U32 R22, R21, R23, RZ ;  /* 0x0000001715167227 */ /* 0x000fc600078e00ff */
[----:B------:R-:W-:Y:S01]  /*22c0*/  IABS R25, R14 ;  /* 0x0000000e00197213 */ /* 0x000fe20000000000 */
[----:B------:R-:W-:-:S04]  /*22d0*/  IMAD.MOV R22, RZ, RZ, -R22 ;  /* 0x000000ffff167224 */ /* 0x000fc800078e0a16 */
[----:B------:R-:W-:Y:S01]  /*22e0*/  IMAD R15, R8, R22, R23 ;  /* 0x00000016080f7224 */ /* 0x000fe200078e0217 */
[----:B------:R-:W-:Y:S01]  /*22f0*/  MOV R23, R24 ;  /* 0x0000001800177202 */ /* 0x000fe20000000f00 */
[----:B------:R-:W-:-:S03]  /*2300*/  IMAD.MOV.U32 R24, RZ, RZ, R25 ;  /* 0x000000ffff187224 */ /* 0x000fc600078e0019 */
[----:B------:R-:W-:Y:S01]  /*2310*/  ISETP.GT.U32.AND P3, PT, R8, R15, PT ;  /* 0x0000000f0800720c */ /* 0x000fe20003f64070 */
[----:B------:R-:W-:-:S04]  /*2320*/  IMAD.HI.U32 R22, R21, R23, RZ ;  /* 0x0000001715167227 */ /* 0x000fc800078e00ff */
[----:B------:R-:W-:-:S04]  /*2330*/  IMAD.HI.U32 R21, R21, R24, RZ ;  /* 0x0000001815157227 */ /* 0x000fc800078e00ff */
[----:B------:R-:W-:Y:S02]  /*2340*/  IMAD.MOV R22, RZ, RZ, -R22 ;  /* 0x000000ffff167224 */ /* 0x000fe400078e0a16 */
[----:B------:R-:W-:Y:S02]  /*2350*/  IMAD.MOV R25, RZ, RZ, -R21 ;  /* 0x000000ffff197224 */ /* 0x000fe400078e0a15 */
[----:B------:R-:W-:Y:S02]  /*2360*/  @!P3 IMAD.IADD R15, R15, 0x1, -R8 ;  /* 0x000000010f0fb824 */ /* 0x000fe400078e0a08 */
[C---:B------:R-:W-:Y:S02]  /*2370*/  IMAD R21, R8.reuse, R22, R23 ;  /* 0x0000001608157224 */ /* 0x040fe400078e0217 */
[C---:B------:R-:W-:Y:S01]  /*2380*/  IMAD R25, R8.reuse, R25, R24 ;  /* 0x0000001908197224 */ /* 0x040fe200078e0218 */
[C---:B------:R-:W-:Y:S02]  /*2390*/  ISETP.GT.U32.AND P6, PT, R8.reuse, R15, PT ;  /* 0x0000000f0800720c */ /* 0x040fe40003fc4070 */
[----:B------:R-:W-:-:S02]  /*23a0*/  ISETP.GT.U32.AND P5, PT, R8, R21, PT ;  /* 0x000000150800720c */ /* 0x000fc40003fa4070 */
[----:B------:R-:W-:-:S09]  /*23b0*/  ISETP.GT.U32.AND P3, PT, R8, R25, PT ;  /* 0x000000190800720c */ /* 0x000fd20003f64070 */
[--C-:B------:R-:W-:Y:S01]  /*23c0*/  @!P6 IMAD.IADD R15, R15, 0x1, -R8.reuse ;  /* 0x000000010f0fe824 */ /* 0x100fe200078e0a08 */
[----:B------:R-:W-:Y:S02]  /*23d0*/  ISETP.GE.AND P6, PT, R20, RZ, PT ;  /* 0x000000ff1400720c */ /* 0x000fe40003fc6270 */
[----:B------:R-:W-:Y:S01]  /*23e0*/  @!P5 IADD3 R21, PT, PT, R21, -R8, RZ ;  /* 0x800000081515d210 */ /* 0x000fe20007ffe0ff */
[----:B------:R-:W-:Y:S01]  /*23f0*/  @!P3 IMAD.IADD R25, R25, 0x1, -R8 ;  /* 0x000000011919b824 */ /* 0x000fe200078e0a08 */
[----:B------:R-:W-:Y:S02]  /*2400*/  LOP3.LUT R20, RZ, R4, RZ, 0x33, !PT ;  /* 0x00000004ff147212 */ /* 0x000fe400078e33ff */
[C---:B------:R-:W-:Y:S02]  /*2410*/  ISETP.GT.U32.AND P5, PT, R8.reuse, R21, PT ;  /* 0x000000150800720c */ /* 0x040fe40003fa4070 */
[----:B------:R-:W-:-:S05]  /*2420*/  ISETP.GT.U32.AND P3, PT, R8, R25, PT ;  /* 0x000000190800720c */ /* 0x000fca0003f64070 */
[----:B------:R-:W-:Y:S01]  /*2430*/  @!P6 IMAD.MOV R15, RZ, RZ, -R15 ;  /* 0x000000ffff0fe224 */ /* 0x000fe200078e0a0f */
[----:B------:R-:W-:-:S05]  /*2440*/  ISETP.GE.AND P6, PT, R17, RZ, PT ;  /* 0x000000ff1100720c */ /* 0x000fca0003fc6270 */
[----:B------:R-:W-:Y:S01]  /*2450*/  @!P5 IMAD.IADD R21, R21, 0x1, -R8 ;  /* 0x000000011515d824 */ /* 0x000fe200078e0a08 */
[----:B------:R-:W-:Y:S02]  /*2460*/  ISETP.GE.AND P5, PT, R14, RZ, PT ;  /* 0x000000ff0e00720c */ /* 0x000fe40003fa6270 */
[----:B------:R-:W-:Y:S02]  /*2470*/  @!P3 IADD3 R25, PT, PT, R25, -R8, RZ ;  /* 0x800000081919b210 */ /* 0x000fe40007ffe0ff */
[----:B------:R-:W-:-:S03]  /*2480*/  ISETP.NE.AND P3, PT, R4, RZ, PT ;  /* 0x000000ff0400720c */ /* 0x000fc60003f65270 */
[----:B------:R-:W-:Y:S01]  /*2490*/  IMAD.MOV.U32 R8, RZ, RZ, R25 ;  /* 0x000000ffff087224 */ /* 0x000fe200078e0019 */
[----:B------:R-:W-:Y:S01]  /*24a0*/  SEL R14, R20, R15, !P3 ;  /* 0x0000000f140e7207 */ /* 0x000fe20005800000 */
[----:B------:R-:W-:-:S04]  /*24b0*/  @!P6 IMAD.MOV R21, RZ, RZ, -R21 ;  /* 0x000000ffff15e224 */ /* 0x000fc800078e0a15 */
[----:B------:R-:W-:Y:S01]  /*24c0*/  @!P5 IMAD.MOV R8, RZ, RZ, -R8 ;  /* 0x000000ffff08d224 */ /* 0x000fe200078e0a08 */
[----:B------:R-:W-:-:S04]  /*24d0*/  SEL R21, R20, R21, !P3 ;  /* 0x0000001514157207 */ /* 0x000fc80005800000 */
[----:B------:R-:W-:Y:S01]  /*24e0*/  SEL R15, R20, R8, !P3 ;  /* 0x00000008140f7207 */ /* 0x000fe20005800000 */
[----:B------:R-:W-:-:S04]  /*24f0*/  IMAD R8, R21, R4, R14 ;  /* 0x0000000415087224 */ /* 0x000fc800078e020e */
[----:B------:R-:W-:-:S05]  /*2500*/  IMAD R8, R8, R4, R15 ;  /* 0x0000000408087224 */ /* 0x000fca00078e020f */
[----:B------:R-:W-:-:S04]  /*2510*/  IADD3 R14, P3, PT, R8, UR12, RZ ;  /* 0x0000000c080e7c10 */ /* 0x000fc8000ff7e0ff */
[----:B------:R-:W-:-:S05]  /*2520*/  LEA.HI.X.SX32 R15, R8, UR13, 0x1, P3 ;  /* 0x0000000d080f7c11 */ /* 0x000fca00098f0eff */
[----:B------:R-:W2:Y:S04]  /*2530*/  LDG.E.U8 R14, desc[UR8][R14.64] ;  /* 0x000000080e0e7981 */ /* 0x000ea8000c1e1100 */
[----:B--2---:R0:W-:Y:S02]  /*2540*/  STS.U8 [R11+0x64], R14 ;  /* 0x0000640e0b007388 */ /* 0x0041e40000000000 */
.L_x_17:
[----:B------:R-:W-:Y:S05]  /*2550*/  BSYNC.RECONVERGENT B0 ;  /* 0x0000000000007941 */ /* 0x000fea0003800200 */
.L_x_16:
[----:B------:R-:W-:Y:S04]  /*2560*/  BSSY.RECONVERGENT B0, `(.L_x_18) ;  /* 0x000004a000007945 */ /* 0x000fe80003800200 */
[----:B------:R-:W-:Y:S05]  /*2570*/  @P2 BRA `(.L_x_19) ;  /* 0x0000000400202947 */ /* 0x000fea0003800000 */
[----:B------:R-:W-:Y:S01]  /*2580*/  IABS R8, R4 ;  /* 0x0000000400087213 */ /* 0x000fe20000000000 */
[----:B------:R-:W-:Y:S01]  /*2590*/  VIADD R21, R18, 0xffffffff ;  /* 0xffffffff12157836 */ /* 0x000fe20000000000 */
[----:B0-----:R-:W-:Y:S02]  /*25a0*/  IABS R25, R19 ;  /* 0x0000001300197213 */ /* 0x001fe40000000000 */
[----:B------:R-:W0:Y:S02]  /*25b0*/  I2F.RP R22, R8 ;  /* 0x0000000800167306 */ /* 0x000e240000209400 */
[----:B------:R-:W-:-:S06]  /*25c0*/  IABS R24, R21 ;  /* 0x0000001500187213 */ /* 0x000fcc0000000000 */
[----:B0-----:R-:W1:Y:S02]  /*25d0*/  MUFU.RCP R22, R22 ;  /* 0x0000001600167308 */ /* 0x001e640000001000 */
[----:B-1-3--:R-:W-:-:S06]  /*25e0*/  VIADD R14, R22, 0xffffffe ;  /* 0x0ffffffe160e7836 */ /* 0x00afcc0000000000 */
[----:B--2-4-:R0:W1:Y:S02]  /*25f0*/  F2I.FTZ.U32.TRUNC.NTZ R15, R14 ;  /* 0x0000000e000f7305 */ /* 0x014064000021f000 */
[----:B0-----:R-:W-:Y:S01]  /*2600*/  IMAD.MOV.U32 R14, RZ, RZ, RZ ;  /* 0x000000ffff0e7224 */ /* 0x001fe200078e00ff */
[----:B-1----:R-:W-:-:S05]  /*2610*/  IADD3 R23, PT, PT, RZ, -R15, RZ ;  /* 0x8000000fff177210 */ /* 0x002fca0007ffe0ff */
[----:B------:R-:W-:-:S04]  /*2620*/  IMAD R23, R23, R8, RZ ;  /* 0x0000000817177224 */ /* 0x000fc800078e02ff */
[----:B------:R-:W-:Y:S01]  /*2630*/  IMAD.HI.U32 R20, R15, R23, R14 ;  /* 0x000000170f147227 */ /* 0x000fe200078e000e */
[----:B------:R-:W-:-:S03]  /*2640*/  IABS R23, R17 ;  /* 0x0000001100177213 */ /* 0x000fc60000000000 */
[----:B------:R-:W-:Y:S02]  /*2650*/  IMAD.MOV.U32 R15, RZ, RZ, R24 ;  /* 0x000000ffff0f7224 */ /* 0x000fe400078e0018 */
[----:B------:R-:W-:-:S04]  /*2660*/  IMAD.HI.U32 R14, R20, R23, RZ ;  /* 0x00000017140e7227 */ /* 0x000fc800078e00ff */
[----:B------:R-:W-:Y:S01]  /*2670*/  IMAD.HI.U32 R22, R20, R15, RZ ;  /* 0x0000000f14167227 */ /* 0x000fe200078e00ff */
[----:B------:R-:W-:-:S03]  /*2680*/  IADD3 R14, PT, PT, -R14, RZ, RZ ;  /* 0x000000ff0e0e7210 */ /* 0x000fc60007ffe1ff */
[----:B------:R-:W-:Y:S02]  /*2690*/  IMAD.MOV R22, RZ, RZ, -R22 ;  /* 0x000000ffff167224 */ /* 0x000fe400078e0a16 */
[C---:B------:R-:W-:Y:S02]  /*26a0*/  IMAD R14, R8.reuse, R14, R23 ;  /* 0x0000000e080e7224 */ /* 0x040fe400078e0217 */
[----:B------:R-:W-:Y:S02]  /*26b0*/  IMAD R15, R8, R22, R15 ;  /* 0x00000016080f7224 */ /* 0x000fe400078e020f */
[----:B------:R-:W-:-:S03]  /*26c0*/  IMAD.HI.U32 R22, R20, R25, RZ ;  /* 0x0000001914167227 */ /* 0x000fc600078e00ff */
[----:B------:R-:W-:Y:S01]  /*26d0*/  ISETP.GT.U32.AND P3, PT, R8, R15, PT ;  /* 0x0000000f0800720c */ /* 0x000fe20003f64070 */
[----:B------:R-:W-:-:S04]  /*26e0*/  IMAD.MOV R22, RZ, RZ, -R22 ;  /* 0x000000ffff167224 */ /* 0x000fc800078e0a16 */
[----:B------:R-:W-:-:S05]  /*26f0*/  IMAD R22, R8, R22, R25 ;  /* 0x0000001608167224 */ /* 0x000fca00078e0219 */
[----:B------:R-:W-:-:S03]  /*2700*/  ISETP.GT.U32.AND P5, PT, R8, R22, PT ;  /* 0x000000160800720c */ /* 0x000fc60003fa4070 */
[----:B------:R-:W-:Y:S01]  /*2710*/  @!P3 IMAD.IADD R15, R15, 0x1, -R8 ;  /* 0x000000010f0fb824 */ /* 0x000fe200078e0a08 */
[----:B------:R-:W-:-:S04]  /*2720*/  ISETP.GT.U32.AND P3, PT, R8, R14, PT ;  /* 0x0000000e0800720c */ /* 0x000fc80003f64070 */
[----:B------:R-:W-:-:S05]  /*2730*/  ISETP.GT.U32.AND P6, PT, R8, R15, PT ;  /* 0x0000000f0800720c */ /* 0x000fca0003fc4070 */
[----:B------:R-:W-:-:S04]  /*2740*/  @!P5 IADD3 R22, PT, PT, R22, -R8, RZ ;  /* 0x800000081616d210 */ /* 0x000fc80007ffe0ff */
[--C-:B------:R-:W-:Y:S01]  /*2750*/  @!P3 IMAD.IADD R14, R14, 0x1, -R8.reuse ;  /* 0x000000010e0eb824 */ /* 0x100fe200078e0a08 */
[----:B------:R-:W-:Y:S02]  /*2760*/  ISETP.GE.AND P3, PT, R21, RZ, PT ;  /* 0x000000ff1500720c */ /* 0x000fe40003f66270 */
[C---:B------:R-:W-:Y:S01]  /*2770*/  ISETP.GT.U32.AND P5, PT, R8.reuse, R22, PT ;  /* 0x000000160800720c */ /* 0x040fe20003fa4070 */
[----:B------:R-:W-:Y:S01]  /*2780*/  @!P6 IMAD.IADD R15, R15, 0x1, -R8 ;  /* 0x000000010f0fe824 */ /* 0x000fe200078e0a08 */
[----:B------:R-:W-:Y:S02]  /*2790*/  ISETP.GT.U32.AND P6, PT, R8, R14, PT ;  /* 0x0000000e0800720c */ /* 0x000fe40003fc4070 */
[----:B------:R-:W-:-:S07]  /*27a0*/  LOP3.LUT R21, RZ, R4, RZ, 0x33, !PT ;  /* 0x00000004ff157212 */ /* 0x000fce00078e33ff */
[----:B------:R-:W-:Y:S01]  /*27b0*/  @!P3 IMAD.MOV R15, RZ, RZ, -R15 ;  /* 0x000000ffff0fb224 */ /* 0x000fe200078e0a0f */
[----:B------:R-:W-:Y:S01]  /*27c0*/  ISETP.GE.AND P3, PT, R17, RZ, PT ;  /* 0x000000ff1100720c */ /* 0x000fe20003f66270 */
[--C-:B------:R-:W-:Y:S01]  /*27d0*/  @!P5 IMAD.IADD R22, R22, 0x1, -R8.reuse ;  /* 0x000000011616d824 */ /* 0x100fe200078e0a08 */
[----:B------:R-:W-:Y:S01]  /*27e0*/  ISETP.NE.AND P5, PT, R4, RZ, PT ;  /* 0x000000ff0400720c */ /* 0x000fe20003fa5270 */
[----:B------:R-:W-:Y:S01]  /*27f0*/  @!P6 IMAD.IADD R14, R14, 0x1, -R8 ;  /* 0x000000010e0ee824 */ /* 0x000fe200078e0a08 */
[----:B------:R-:W-:Y:S02]  /*2800*/  ISETP.GE.AND P6, PT, R19, RZ, PT ;  /* 0x000000ff1300720c */ /* 0x000fe40003fc6270 */
[----:B------:R-:W-:-:S07]  /*2810*/  SEL R15, R21, R15, !P5 ;  /* 0x0000000f150f7207 */ /* 0x000fce0006800000 */
[----:B------:R-:W-:-:S04]  /*2820*/  @!P3 IMAD.MOV R14, RZ, RZ, -R14 ;  /* 0x000000ffff0eb224 */ /* 0x000fc800078e0a0e */
[----:B------:R-:W-:Y:S02]  /*2830*/  @!P6 IADD3 R22, PT, PT, -R22, RZ, RZ ;  /* 0x000000ff1616e210 */ /* 0x000fe40007ffe1ff */
[C---:B------:R-:W-:Y:S02]  /*2840*/  SEL R23, R21.reuse, R14, !P5 ;  /* 0x0000000e15177207 */ /* 0x040fe40006800000 */
[----:B------:R-:W-:-:S03]  /*2850*/  SEL R22, R21, R22, !P5 ;  /* 0x0000001615167207 */ /* 0x000fc60006800000 */
[----:B------:R-:W-:-:S04]  /*2860*/  IMAD R23, R23, R4, R15 ;  /* 0x0000000417177224 */ /* 0x000fc800078e020f */
[----:B------:R-:W-:-:S05]  /*2870*/  IMAD R22, R23, R4, R22 ;  /* 0x0000000417167224 */ /* 0x000fca00078e0216 */
[----:B------:R-:W-:-:S04]  /*2880*/  IADD3 R14, P3, PT, R22, UR12, RZ ;  /* 0x0000000c160e7c10 */ /* 0x000fc8000ff7e0ff */
[----:B------:R-:W-:-:S05]  /*2890*/  LEA.HI.X.SX32 R15, R22, UR13, 0x1, P3 ;  /* 0x0000000d160f7c11 */ /* 0x000fca00098f0eff */
[----:B------:R-:W2:Y:S01]  /*28a0*/  LDG.E.U8 R14, desc[UR8][R14.64] ;  /* 0x000000080e0e7981 */ /* 0x000ea2000c1e1100 */
[----:B------:R-:W-:-:S05]  /*28b0*/  IMAD.IADD R25, R11, 0x1, R2 ;  /* 0x000000010b197824 */ /* 0x000fca00078e0202 */
[----:B--2---:R0:W-:Y:S01]  /*28c0*/  STS.U8 [R25+0x65], R14 ;  /* 0x0000650e19007388 */ /* 0x0041e20000000000 */
[----:B------:R-:W-:Y:S05]  /*28d0*/  @P4 BRA `(.L_x_19) ;  /* 0x0000000000484947 */ /* 0x000fea0003800000 */
[----:B0-----:R-:W-:-:S05]  /*28e0*/  VIADD R14, R19, 0x1 ;  /* 0x00000001130e7836 */ /* 0x001fca0000000000 */
[----:B------:R-:W-:Y:S02]  /*28f0*/  IABS R15, R14 ;  /* 0x0000000e000f7213 */ /* 0x000fe40000000000 */
[----:B------:R-:W-:-:S03]  /*2900*/  ISETP.GE.AND P6, PT, R14, RZ, PT ;  /* 0x000000ff0e00720c */ /* 0x000fc60003fc6270 */
[----:B------:R-:W-:-:S04]  /*2910*/  IMAD.HI.U32 R20, R20, R15, RZ ;  /* 0x0000000f14147227 */ /* 0x000fc800078e00ff */
[----:B------:R-:W-:-:S04]  /*2920*/  IMAD.MOV R20, RZ, RZ, -R20 ;  /* 0x000000ffff147224 */ /* 0x000fc800078e0a14 */
[----:B------:R-:W-:-:S05]  /*2930*/  IMAD R15, R8, R20, R15 ;  /* 0x00000014080f7224 */ /* 0x000fca00078e020f */
[----:B------:R-:W-:-:S13]  /*2940*/  ISETP.GT.U32.AND P3, PT, R8, R15, PT ;  /* 0x0000000f0800720c */ /* 0x000fda0003f64070 */
[----:B------:R-:W-:-:S05]  /*2950*/  @!P3 IMAD.IADD R15, R15, 0x1, -R8 ;  /* 0x000000010f0fb824 */ /* 0x000fca00078e0a08 */
[----:B------:R-:W-:-:S13]  /*2960*/  ISETP.GT.U32.AND P3, PT, R8, R15, PT ;  /* 0x0000000f0800720c */ /* 0x000fda0003f64070 */
[----:B------:R-:W-:-:S05]  /*2970*/  @!P3 IADD3 R15, PT, PT, R15, -R8, RZ ;  /* 0x800000080f0fb210 */ /* 0x000fca0007ffe0ff */
[----:B------:R-:W-:-:S04]  /*2980*/  IMAD.MOV.U32 R8, RZ, RZ, R15 ;  /* 0x000000ffff087224 */ /* 0x000fc800078e000f */
[----:B------:R-:W-:-:S05]  /*2990*/  @!P6 IMAD.MOV R8, RZ, RZ, -R8 ;  /* 0x000000ffff08e224 */ /* 0x000fca00078e0a08 */
[----:B------:R-:W-:-:S05]  /*29a0*/  SEL R8, R21, R8, !P5 ;  /* 0x0000000815087207 */ /* 0x000fca0006800000 */
[----:B------:R-:W-:-:S05]  /*29b0*/  IMAD R8, R23, R4, R8 ;  /* 0x0000000417087224 */ /* 0x000fca00078e0208 */
[----:B------:R-:W-:-:S04]  /*29c0*/  IADD3 R14, P3, PT, R8, UR12, RZ ;  /* 0x0000000c080e7c10 */ /* 0x000fc8000ff7e0ff */
[----:B------:R-:W-:-:S05]  /*29d0*/  LEA.HI.X.SX32 R15, R8, UR13, 0x1, P3 ;  /* 0x0000000d080f7c11 */ /* 0x000fca00098f0eff */
[----:B------:R-:W2:Y:S04]  /*29e0*/  LDG.E.U8 R14, desc[UR8][R14.64] ;  /* 0x000000080e0e7981 */ /* 0x000ea8000c1e1100 */
[----:B--2---:R0:W-:Y:S02]  /*29f0*/  STS.U8 [R11+UR10+0x65], R14 ;  /* 0x0000650e0b007988 */ /* 0x0041e4000800000a */
.L_x_19:
[----:B------:R-:W-:Y:S05]  /*2a00*/  BSYNC.RECONVERGENT B0 ;  /* 0x0000000000007941 */ /* 0x000fea0003800200 */
.L_x_18:
[----:B------:R-:W-:Y:S04]  /*2a10*/  BSSY.RECONVERGENT B0, `(.L_x_20) ;  /* 0x000003b000007945 */ /* 0x000fe80003800200 */
[----:B------:R-:W-:Y:S05]  /*2a20*/  @P1 BRA `(.L_x_21) ;  /* 0x0000000000e41947 */ /* 0x000fea0003800000 */
[----:B------:R-:W-:Y:S01]  /*2a30*/  IABS R8, R4 ;  /* 0x0000000400087213 */ /* 0x000fe20000000000 */
[----:B01-3--:R-:W-:Y:S01]  /*2a40*/  HFMA2 R14, -RZ, RZ, 0, 0 ;  /* 0x00000000ff0e7431 */ /* 0x00bfe200000001ff */
[----:B----4-:R-:W-:Y:S02]  /*2a50*/  IABS R20, R17 ;  /* 0x0000001100147213 */ /* 0x010fe40000000000 */
[----:B------:R-:W0:Y:S01]  /*2a60*/  I2F.RP R11, R8 ;  /* 0x00000008000b7306 */ /* 0x000e220000209400 */
[----:B------:R-:W-:Y:S02]  /*2a70*/  IABS R22, R18 ;  /* 0x0000001200167213 */ /* 0x000fe40000000000 */
[----:B------:R-:W-:-:S05]  /*2a80*/  IABS R25, R4 ;  /* 0x0000000400197213 */ /* 0x000fca0000000000 */
[----:B0-----:R-:W2:Y:S02]  /*2a90*/  MUFU.RCP R11, R11 ;  /* 0x0000000b000b7308 */ /* 0x001ea40000001000 */
[----:B--2---:R-:W-:Y:S02]  /*2aa0*/  VIADD R15, R11, 0xffffffe ;  /* 0x0ffffffe0b0f7836 */ /* 0x004fe40000000000 */
[----:B------:R-:W-:-:S04]  /*2ab0*/  VIADD R11, R19, 0xffffffff ;  /* 0xffffffff130b7836 */ /* 0x000fc80000000000 */
[----:B------:R-:W0:Y:S01]  /*2ac0*/  F2I.FTZ.U32.TRUNC.NTZ R15, R15 ;  /* 0x0000000f000f7305 */ /* 0x000e22000021f000 */
[----:B------:R-:W-:Y:S01]  /*2ad0*/  IABS R23, R11 ;  /* 0x0000000b00177213 */ /* 0x000fe20000000000 */
[----:B0-----:R-:W-:-:S04]  /*2ae0*/  IMAD.MOV R21, RZ, RZ, -R15 ;  /* 0x000000ffff157224 */ /* 0x001fc800078e0a0f */
[----:B------:R-:W-:-:S04]  /*2af0*/  IMAD R21, R21, R8, RZ ;  /* 0x0000000815157224 */ /* 0x000fc800078e02ff */
[----:B------:R-:W-:-:S04]  /*2b00*/  IMAD.HI.U32 R14, R15, R21, R14 ;  /* 0x000000150f0e7227 */ /* 0x000fc800078e000e */
[----:B------:R-:W-:-:S04]  /*2b10*/  IMAD.MOV.U32 R21, RZ, RZ, R20 ;  /* 0x000000ffff157224 */ /* 0x000fc800078e0014 */
[----:B------:R-:W-:-:S04]  /*2b20*/  IMAD.HI.U32 R20, R14, R21, RZ ;  /* 0x000000150e147227 */ /* 0x000fc800078e00ff */
[----:B------:R-:W-:-:S04]  /*2b30*/  IMAD.MOV R20, RZ, RZ, -R20 ;  /* 0x000000ffff147224 */ /* 0x000fc800078e0a14 */
[----:B------:R-:W-:Y:S02]  /*2b40*/  IMAD R15, R8, R20, R21 ;  /* 0x00000014080f7224 */ /* 0x000fe400078e0215 */
[----:B------:R-:W-:-:S03]  /*2b50*/  IMAD.MOV.U32 R21, RZ, RZ, R22 ;  /* 0x000000ffff157224 */ /* 0x000fc600078e0016 */
[----:B------:R-:W-:Y:S01]  /*2b60*/  ISETP.GT.U32.AND P3, PT, R8, R15, PT ;  /* 0x0000000f0800720c */ /* 0x000fe20003f64070 */
[----:B------:R-:W-:-:S04]  /*2b70*/  IMAD.HI.U32 R20, R14, R21, RZ ;  /* 0x000000150e147227 */ /* 0x000fc800078e00ff */
[----:B------:R-:W-:Y:S01]  /*2b80*/  IMAD.HI.U32 R14, R14, R23, RZ ;  /* 0x000000170e0e7227 */ /* 0x000fe200078e00ff */
[----:B------:R-:W-:-:S03]  /*2b90*/  IADD3 R20, PT, PT, -R20, RZ, RZ ;  /* 0x000000ff14147210 */ /* 0x000fc60007ffe1ff */
[----:B------:R-:W-:Y:S02]  /*2ba0*/  IMAD.MOV R14, RZ, RZ, -R14 ;  /* 0x000000ffff0e7224 */ /* 0x000fe400078e0a0e */
[----:B------:R-:W-:Y:S02]  /*2bb0*/  IMAD R20, R25, R20, R21 ;  /* 0x0000001419147224 */ /* 0x000fe400078e0215 */
[----:B------:R-:W-:Y:S02]  /*2bc0*/  @!P3 IMAD.IADD R15, R15, 0x1, -R8 ;  /* 0x000000010f0fb824 */ /* 0x000fe400078e0a08 */
[C---:B------:R-:W-:Y:S01]  /*2bd0*/  IMAD R14, R25.reuse, R14, R23 ;  /* 0x0000000e190e7224 */ /* 0x040fe200078e0217 */
[C---:B------:R-:W-:Y:S02]  /*2be0*/  ISETP.GT.U32.AND P6, PT, R25.reuse, R20, PT ;  /* 0x000000141900720c */ /* 0x040fe40003fc4070 */
[----:B------:R-:W-:Y:S02]  /*2bf0*/  ISETP.GT.U32.AND P5, PT, R8, R15, PT ;  /* 0x0000000f0800720c */ /* 0x000fe40003fa4070 */
[----:B------:R-:W-:-:S09]  /*2c00*/  ISETP.GT.U32.AND P3, PT, R25, R14, PT ;  /* 0x0000000e1900720c */ /* 0x000fd20003f64070 */
[----:B------:R-:W-:Y:S01]  /*2c10*/  @!P6 IMAD.IADD R20, R20, 0x1, -R25 ;  /* 0x000000011414e824 */ /* 0x000fe200078e0a19 */
        /* <DEDUP_REMOVED lines=24> */
[----:B------:R-:W-:-:S05]  /*2da0*/  IMAD R11, R3, 0xa, R10 ;  /* 0x0000000a030b7824 */ /* 0x000fca00078e020a */
[----:B--2---:R0:W-:Y:S02]  /*2db0*/  STS.U8 [R11+0xa], R14 ;  /* 0x00000a0e0b007388 */ /* 0x0041e40000000000 */
.L_x_21:
[----:B------:R-:W-:Y:S05]  /*2dc0*/  BSYNC.RECONVERGENT B0 ;  /* 0x0000000000007941 */ /* 0x000fea0003800200 */
.L_x_20:
        /* <DEDUP_REMOVED lines=58> */
[----:B--2---:R0:W-:Y:S02]  /*3170*/  STS.U8 [R11+UR10+0xb], R14 ;  /* 0x00000b0e0b007988 */ /* 0x0041e4000800000a */
.L_x_23:
[----:B------:R-:W-:Y:S05]  /*3180*/  BSYNC.RECONVERGENT B0 ;  /* 0x0000000000007941 */ /* 0x000fea0003800200 */
.L_x_22:
[----:B------:R-:W-:Y:S01]  /*3190*/  ISETP.NE.OR P3, PT, R0, UR6, P1 ;  /* 0x0000000600007c0c */ /* 0x000fe20008f65670 */
[----:B------:R-:W-:Y:S01]  /*31a0*/  BSSY.RECONVERGENT B0, `(.L_x_24) ;  /* 0x000003c000007945 */ /* 0x000fe20003800200 */
[----:B01-3--:R-:W-:Y:S01]  /*31b0*/  LOP3.LUT R14, R3, RZ, R2, 0xfa, !PT ;  /* 0x000000ff030e7212 */ /* 0x00bfe200078efa02 */
[----:B------:R-:W-:-:S10]  /*31c0*/  IMAD R13, R13, 0xa, R10 ;  /* 0x0000000a0d0d7824 */ /* 0x000fd400078e020a */
[----:B------:R-:W-:Y:S05]  /*31d0*/  @P3 BRA `(.L_x_25) ;  /* 0x0000000000e03947 */ /* 0x000fea0003800000 */
[----:B------:R-:W-:Y:S01]  /*31e0*/  IABS R0, R4 ;  /* 0x0000000400007213 */ /* 0x000fe20000000000 */
[----:B------:R-:W-:Y:S01]  /*31f0*/  IMAD.MOV.U32 R10, RZ, RZ, RZ ;  /* 0x000000ffff0a7224 */ /* 0x000fe200078e00ff */
[----:B------:R-:W-:Y:S02]  /*3200*/  IADD3 R8, PT, PT, R18, 0x1, RZ ;  /* 0x0000000112087810 */ /* 0x000fe40007ffe0ff */
[----:B--2-4-:R-:W0:Y:S02]  /*3210*/  I2F.RP R15, R0 ;  /* 0x00000000000f7306 */ /* 0x014e240000209400 */
[----:B------:R-:W-:-:S06]  /*3220*/  IABS R20, R8 ;  /* 0x0000000800147213 */ /* 0x000fcc0000000000 */
[----:B0-----:R-:W0:Y:S02]  /*3230*/  MUFU.RCP R15, R15 ;  /* 0x0000000f000f7308 */ /* 0x001e240000001000 */
[----:B0-----:R-:W-:-:S06]  /*3240*/  VIADD R11, R15, 0xffffffe ;  /* 0x0ffffffe0f0b7836 */ /* 0x001fcc0000000000 */
[----:B------:R-:W0:Y:S02]  /*3250*/  F2I.FTZ.U32.TRUNC.NTZ R11, R11 ;  /* 0x0000000b000b7305 */ /* 0x000e24000021f000 */
[----:B0-----:R-:W-:-:S04]  /*3260*/  IMAD.MOV R21, RZ, RZ, -R11 ;  /* 0x000000ffff157224 */ /* 0x001fc800078e0a0b */
[----:B------:R-:W-:-:S04]  /*3270*/  IMAD R21, R21, R0, RZ ;  /* 0x0000000015157224 */ /* 0x000fc800078e02ff */
[----:B------:R-:W-:Y:S01]  /*3280*/  IMAD.HI.U32 R21, R11, R21, R10 ;  /* 0x000000150b157227 */ /* 0x000fe200078e000a */
[----:B------:R-:W-:-:S03]  /*3290*/  IABS R11, R17 ;  /* 0x00000011000b7213 */ /* 0x000fc60000000000 */
[----:B------:R-:W-:Y:S02]  /*32a0*/  VIADD R10, R19, 0xffffffff ;  /* 0xffffffff130a7836 */ /* 0x000fe40000000000 */
[----:B------:R-:W-:-:S03]  /*32b0*/  IMAD.HI.U32 R15, R21, R20, RZ ;  /* 0x00000014150f7227 */ /* 0x000fc600078e00ff */
[----:B------:R-:W-:Y:S01]  /*32c0*/  IABS R22, R10 ;  /* 0x0000000a00167213 */ /* 0x000fe20000000000 */
[----:B------:R-:W-:-:S04]  /*32d0*/  IMAD.MOV R15, RZ, RZ, -R15 ;  /* 0x000000ffff0f7224 */ /* 0x000fc800078e0a0f */
[----:B------:R-:W-:Y:S02]  /*32e0*/  IMAD R23, R0, R15, R20 ;  /* 0x0000000f00177224 */ /* 0x000fe400078e0214 */
[----:B------:R-:W-:-:S03]  /*32f0*/  IMAD.HI.U32 R15, R21, R11, RZ ;  /* 0x0000000b150f7227 */ /* 0x000fc600078e00ff */
[----:B------:R-:W-:Y:S01]  /*3300*/  ISETP.GT.U32.AND P3, PT, R0, R23, PT ;  /* 0x000000170000720c */ /* 0x000fe20003f64070 */
[----:B------:R-:W-:Y:S01]  /*3310*/  IMAD.MOV.U32 R20, RZ, RZ, R22 ;  /* 0x000000ffff147224 */ /* 0x000fe200078e0016 */
[----:B------:R-:W-:-:S03]  /*3320*/  IADD3 R15, PT, PT, -R15, RZ, RZ ;  /* 0x000000ff0f0f7210 */ /* 0x000fc60007ffe1ff */
[----:B------:R-:W-:-:S04]  /*3330*/  IMAD.HI.U32 R21, R21, R20, RZ ;  /* 0x0000001415157227 */ /* 0x000fc800078e00ff */
[C---:B------:R-:W-:Y:S02]  /*3340*/  IMAD R11, R0.reuse, R15, R11 ;  /* 0x0000000f000b7224 */ /* 0x040fe400078e020b */
[----:B------:R-:W-:Y:S02]  /*3350*/  IMAD.MOV R21, RZ, RZ, -R21 ;  /* 0x000000ffff157224 */ /* 0x000fe400078e0a15 */
[----:B------:R-:W-:Y:S01]  /*3360*/  @!P3 IMAD.IADD R23, R23, 0x1, -R0 ;  /* 0x000000011717b824 */ /* 0x000fe200078e0a00 */
[C---:B------:R-:W-:Y:S01]  /*3370*/  ISETP.GT.U32.AND P5, PT, R0.reuse, R11, PT ;  /* 0x0000000b0000720c */ /* 0x040fe20003fa4070 */
[----:B------:R-:W-:-:S03]  /*3380*/  IMAD R21, R0, R21, R20 ;  /* 0x0000001500157224 */ /* 0x000fc600078e0214 */
[C---:B------:R-:W-:Y:S02]  /*3390*/  ISETP.GT.U32.AND P6, PT, R0.reuse, R23, PT ;  /* 0x000000170000720c */ /* 0x040fe40003fc4070 */
[----:B------:R-:W-:-:S07]  /*33a0*/  ISETP.GT.U32.AND P3, PT, R0, R21, PT ;  /* 0x000000150000720c */ /* 0x000fce0003f64070 */
[----:B------:R-:W-:-:S04]  /*33b0*/  @!P5 IMAD.IADD R11, R11, 0x1, -R0 ;  /* 0x000000010b0bd824 */ /* 0x000fc800078e0a00 */
[----:B------:R-:W-:Y:S01]  /*33c0*/  @!P6 IMAD.IADD R23, R23, 0x1, -R0 ;  /* 0x000000011717e824 */ /* 0x000fe200078e0a00 */
[----:B------:R-:W-:Y:S02]  /*33d0*/  ISETP.GE.AND P6, PT, R8, RZ, PT ;  /* 0x000000ff0800720c */ /* 0x000fe40003fc6270 */
[----:B------:R-:W-:Y:S01]  /*33e0*/  ISETP.GT.U32.AND P5, PT, R0, R11, PT ;  /* 0x0000000b0000720c */ /* 0x000fe20003fa4070 */
[----:B------:R-:W-:Y:S01]  /*33f0*/  IMAD.MOV.U32 R8, RZ, RZ, R23 ;  /* 0x000000ffff087224 */ /* 0x000fe200078e0017 */
[----:B------:R-:W-:-:S04]  /*3400*/  @!P3 IADD3 R21, PT, PT, R21, -R0, RZ ;  /* 0x800000001515b210 */ /* 0x000fc80007ffe0ff */
[----:B------:R-:W-:-:S05]  /*3410*/  ISETP.GT.U32.AND P3, PT, R0, R21, PT ;  /* 0x000000150000720c */ /* 0x000fca0003f64070 */
[----:B------:R-:W-:Y:S01]  /*3420*/  @!P6 IMAD.MOV R8, RZ, RZ, -R8 ;  /* 0x000000ffff08e224 */ /* 0x000fe200078e0a08 */
[----:B------:R-:W-:Y:S01]  /*3430*/  ISETP.GE.AND P6, PT, R17, RZ, PT ;  /* 0x000000ff1100720c */ /* 0x000fe20003fc6270 */
[----:B------:R-:W-:Y:S01]  /*3440*/  @!P5 IMAD.IADD R11, R11, 0x1, -R0 ;  /* 0x000000010b0bd824 */ /* 0x000fe200078e0a00 */
[----:B------:R-:W-:-:S05]  /*3450*/  ISETP.GE.AND P5, PT, R10, RZ, PT ;  /* 0x000000ff0a00720c */ /* 0x000fca0003fa6270 */
[----:B------:R-:W-:Y:S01]  /*3460*/  @!P3 IMAD.IADD R21, R21, 0x1, -R0 ;  /* 0x000000011515b824 */ /* 0x000fe200078e0a00 */
[----:B------:R-:W-:Y:S02]  /*3470*/  MOV R0, R11 ;  /* 0x0000000b00007202 */ /* 0x000fe40000000f00 */
[----:B------:R-:W-:Y:S01]  /*3480*/  ISETP.NE.AND P3, PT, R4, RZ, PT ;  /* 0x000000ff0400720c */ /* 0x000fe20003f65270 */
[----:B------:R-:W-:Y:S01]  /*3490*/  IMAD.MOV.U32 R10, RZ, RZ, R21 ;  /* 0x000000ffff0a7224 */ /* 0x000fe200078e0015 */
[----:B------:R-:W-:Y:S01]  /*34a0*/  LOP3.LUT R11, RZ, R4, RZ, 0x33, !PT ;  /* 0x00000004ff0b7212 */ /* 0x000fe200078e33ff */
[----:B------:R-:W-:Y:S02]  /*34b0*/  @!P6 IMAD.MOV R0, RZ, RZ, -R0 ;  /* 0x000000ffff00e224 */ /* 0x000fe400078e0a00 */
        /* <DEDUP_REMOVED lines=9> */
[----:B--2---:R0:W-:Y:S02]  /*3550*/  STS.U8 [R13+0xa], R10 ;  /* 0x00000a0a0d007388 */ /* 0x0041e40000000000 */
.L_x_25:
[----:B------:R-:W-:Y:S05]  /*3560*/  BSYNC.RECONVERGENT B0 ;  /* 0x0000000000007941 */ /* 0x000fea0003800200 */
.L_x_24:
[----:B------:R-:W-:Y:S01]  /*3570*/  VIADD R0, R9, 0x1 ;  /* 0x0000000109007836 */ /* 0x000fe20000000000 */
[----:B------:R-:W-:Y:S01]  /*3580*/  ISETP.NE.AND P3, PT, R14, RZ, PT ;  /* 0x000000ff0e00720c */ /* 0x000fe20003f65270 */
[----:B------:R-:W-:Y:S03]  /*3590*/  BSSY.RECONVERGENT B0, `(.L_x_26) ;  /* 0x000004d000007945 */ /* 0x000fe60003800200 */
[C---:B------:R-:W-:Y:S02]  /*35a0*/  ISETP.NE.OR P3, PT, R0.reuse, UR7, P3 ;  /* 0x0000000700007c0c */ /* 0x040fe40009f65670 */
[C---:B------:R-:W-:Y:S02]  /*35b0*/  ISETP.NE.OR P2, PT, R0.reuse, UR7, P2 ;  /* 0x0000000700007c0c */ /* 0x040fe40009745670 */
[----:B------:R-:W-:Y:S01]  /*35c0*/  ISETP.NE.OR P1, PT, R0, UR7, P1 ;  /* 0x0000000700007c0c */ /* 0x000fe20008f25670 */
[----:B------:R-:W-:-:S12]  /*35d0*/  @P0 BRA `(.L_x_27) ;  /* 0x0000000400200947 */ /* 0x000fd80003800000 */
[----:B0-----:R-:W-:Y:S01]  /*35e0*/  IABS R10, R4 ;  /* 0x00000004000a7213 */ /* 0x001fe20000000000 */
[----:B------:R-:W-:-:S03]  /*35f0*/  VIADD R14, R18, 0x1 ;  /* 0x00000001120e7836 */ /* 0x000fc60000000000 */
[----:B--2-4-:R-:W0:Y:S02]  /*3600*/  I2F.RP R15, R10 ;  /* 0x0000000a000f7306 */ /* 0x014e240000209400 */
[----:B------:R-:W-:-:S06]  /*3610*/  IABS R20, R14 ;  /* 0x0000000e00147213 */ /* 0x000fcc0000000000 */
[----:B0-----:R-:W0:Y:S02]  /*3620*/  MUFU.RCP R15, R15 ;  /* 0x0000000f000f7308 */ /* 0x001e240000001000 */
[----:B0-----:R-:W-:-:S06]  /*3630*/  IADD3 R8, PT, PT, R15, 0xffffffe, RZ ;  /* 0x0ffffffe0f087810 */ /* 0x001fcc0007ffe0ff */
[----:B------:R0:W1:Y:S02]  /*3640*/  F2I.FTZ.U32.TRUNC.NTZ R9, R8 ;  /* 0x0000000800097305 */ /* 0x000064000021f000 */
[----:B0-----:R-:W-:Y:S02]  /*3650*/  IMAD.MOV.U32 R8, RZ, RZ, RZ ;  /* 0x000000ffff087224 */ /* 0x001fe400078e00ff */
[----:B-1----:R-:W-:-:S04]  /*3660*/  IMAD.MOV R11, RZ, RZ, -R9 ;  /* 0x000000ffff0b7224 */ /* 0x002fc800078e0a09 */
[----:B------:R-:W-:-:S04]  /*3670*/  IMAD R11, R11, R10, RZ ;  /* 0x0000000a0b0b7224 */ /* 0x000fc800078e02ff */
[----:B------:R-:W-:Y:S01]  /*3680*/  IMAD.HI.U32 R11, R9, R11, R8 ;  /* 0x0000000b090b7227 */ /* 0x000fe200078e0008 */
[----:B------:R-:W-:-:S03]  /*3690*/  IABS R8, R17 ;  /* 0x0000001100087213 */ /* 0x000fc60000000000 */
[----:B------:R-:W-:Y:S01]  /*36a0*/  IMAD.MOV.U32 R9, RZ, RZ, R20 ;  /* 0x000000ffff097224 */ /* 0x000fe200078e0014 */
[----:B------:R-:W-:-:S03]  /*36b0*/  IABS R20, R19 ;  /* 0x0000001300147213 */ /* 0x000fc60000000000 */
[----:B------:R-:W-:-:S05]  /*36c0*/  IMAD.HI.U32 R15, R11, R9, RZ ;  /* 0x000000090b0f7227 */ /* 0x000fca00078e00ff */
[----:B------:R-:W-:-:S05]  /*36d0*/  IADD3 R15, PT, PT, -R15, RZ, RZ ;  /* 0x000000ff0f0f7210 */ /* 0x000fca0007ffe1ff */
[----:B------:R-:W-:Y:S02]  /*36e0*/  IMAD R15, R10, R15, R9 ;  /* 0x0000000f0a0f7224 */ /* 0x000fe400078e0209 */
[----:B------:R-:W-:-:S03]  /*36f0*/  IMAD.HI.U32 R9, R11, R8, RZ ;  /* 0x000000080b097227 */ /* 0x000fc600078e00ff */
[----:B------:R-:W-:Y:S01]  /*3700*/  ISETP.GT.U32.AND P5, PT, R10, R15, PT ;  /* 0x0000000f0a00720c */ /* 0x000fe20003fa4070 */
[----:B------:R-:W-:-:S04]  /*3710*/  IMAD.MOV R9, RZ, RZ, -R9 ;  /* 0x000000ffff097224 */ /* 0x000fc800078e0a09 */
[----:B------:R-:W-:Y:S02]  /*3720*/  IMAD R9, R10, R9, R8 ;  /* 0x000000090a097224 */ /* 0x000fe400078e0208 */
[----:B------:R-:W-:-:S04]  /*3730*/  IMAD.MOV.U32 R8, RZ, RZ, R20 ;  /* 0x000000ffff087224 */ /* 0x000fc800078e0014 */
[----:B------:R-:W-:-:S04]  /*3740*/  IMAD.HI.U32 R20, R11, R8, RZ ;  /* 0x000000080b147227 */ /* 0x000fc800078e00ff */
[----:B------:R-:W-:Y:S01]  /*3750*/  @!P5 IMAD.IADD R15, R15, 0x1, -R10 ;  /* 0x000000010f0fd824 */ /* 0x000fe200078e0a0a */
[----:B------:R-:W-:Y:S02]  /*3760*/  ISETP.GT.U32.AND P5, PT, R10, R9, PT ;  /* 0x000000090a00720c */ /* 0x000fe40003fa4070 */
[----:B------:R-:W-:Y:S02]  /*3770*/  IADD3 R21, PT, PT, -R20, RZ, RZ ;  /* 0x000000ff14157210 */ /* 0x000fe40007ffe1ff */
[----:B------:R-:W-:-:S03]  /*3780*/  ISETP.GT.U32.AND P6, PT, R10, R15, PT ;  /* 0x0000000f0a00720c */ /* 0x000fc60003fc4070 */
[----:B------:R-:W-:-:S06]  /*3790*/  IMAD R21, R10, R21, R8 ;  /* 0x000000150a157224 */ /* 0x000fcc00078e0208 */
[----:B------:R-:W-:-:S04]  /*37a0*/  @!P5 IMAD.IADD R9, R9, 0x1, -R10 ;  /* 0x000000010909d824 */ /* 0x000fc800078e0a0a */
        /* <DEDUP_REMOVED lines=9> */
[----:B------:R-:W-:Y:S02]  /*3840*/  @!P5 IADD3 R9, PT, PT, -R9, RZ, RZ ;  /* 0x000000ff0909d210 */ /* 0x000fe40007ffe1ff */
[----:B------:R-:W-:Y:S02]  /*3850*/  ISETP.GE.AND P5, PT, R19, RZ, PT ;  /* 0x000000ff1300720c */ /* 0x000fe40003fa6270 */
[----:B------:R-:W-:-:S13]  /*3860*/  ISETP.GT.U32.AND P6, PT, R10, R21, PT ;  /* 0x000000150a00720c */ /* 0x000fda0003fc4070 */
        /* <DEDUP_REMOVED lines=14> */
[----:B------:R-:W-:-:S05]  /*3950*/  VIADD R20, R19, 0x1 ;  /* 0x0000000113147836 */ /* 0x000fca0000000000 */
[----:B-1----:R-:W-:-:S05]  /*3960*/  IABS R8, R20 ;  /* 0x0000001400087213 */ /* 0x002fca0000000000 */
[----:B------:R-:W-:-:S05]  /*3970*/  IMAD.HI.U32 R11, R11, R8, RZ ;  /* 0x000000080b0b7227 */ /* 0x000fca00078e00ff */
[----:B------:R-:W-:-:S05]  /*3980*/  IADD3 R11, PT, PT, -R11, RZ, RZ ;  /* 0x000000ff0b0b7210 */ /* 0x000fca0007ffe1ff */
[----:B------:R-:W-:-:S05]  /*3990*/  IMAD R9, R10, R11, R8 ;  /* 0x0000000b0a097224 */ /* 0x000fca00078e0208 */
[----:B------:R-:W-:-:S13]  /*39a0*/  ISETP.GT.U32.AND P5, PT, R10, R9, PT ;  /* 0x000000090a00720c */ /* 0x000fda0003fa4070 */
[----:B------:R-:W-:-:S05]  /*39b0*/  @!P5 IMAD.IADD R9, R9, 0x1, -R10 ;  /* 0x000000010909d824 */ /* 0x000fca00078e0a0a */
[----:B------:R-:W-:-:S13]  /*39c0*/  ISETP.GT.U32.AND P5, PT, R10, R9, PT ;  /* 0x000000090a00720c */ /* 0x000fda0003fa4070 */
[----:B------:R-:W-:Y:S01]  /*39d0*/  @!P5 IMAD.IADD R9, R9, 0x1, -R10 ;  /* 0x000000010909d824 */ /* 0x000fe200078e0a0a */
[----:B------:R-:W-:-:S13]  /*39e0*/  ISETP.GE.AND P5, PT, R20, RZ, PT ;  /* 0x000000ff1400720c */ /* 0x000fda0003fa6270 */
[----:B------:R-:W-:-:S05]  /*39f0*/  @!P5 IMAD.MOV R9, RZ, RZ, -R9 ;  /* 0x000000ffff09d224 */ /* 0x000fca00078e0a09 */
[----:B------:R-:W-:-:S05]  /*3a00*/  SEL R9, R14, R9, !P6 ;  /* 0x000000090e097207 */ /* 0x000fca0007000000 */
[----:B------:R-:W-:-:S05]  /*3a10*/  IMAD R9, R15, R4, R9 ;  /* 0x000000040f097224 */ /* 0x000fca00078e0209 */
[----:B------:R-:W-:-:S04]  /*3a20*/  IADD3 R8, P5, PT, R9, UR12, RZ ;  /* 0x0000000c09087c10 */ /* 0x000fc8000ffbe0ff */
[----:B------:R-:W-:-:S05]  /*3a30*/  LEA.HI.X.SX32 R9, R9, UR13, 0x1, P5 ;  /* 0x0000000d09097c11 */ /* 0x000fca000a8f0eff */
[----:B------:R-:W2:Y:S04]  /*3a40*/  LDG.E.U8 R8, desc[UR8][R8.64] ;  /* 0x0000000808087981 */ /* 0x000ea8000c1e1100 */
[----:B--2---:R3:W-:Y:S02]  /*3a50*/  STS.U8 [R13+UR10+0xb], R8 ;  /* 0x00000b080d007988 */ /* 0x0047e4000800000a */
.L_x_27:
[----:B------:R-:W-:Y:S05]  /*3a60*/  BSYNC.RECONVERGENT B0 ;  /* 0x0000000000007941 */ /* 0x000fea0003800200 */
.L_x_26:
[----:B------:R-:W-:Y:S01]  /*3a70*/  UIMAD UR4, UR7, 0x64, UR4 ;  /* 0x00000064070478a4 */ /* 0x000fe2000f8e0204 */
[----:B------:R-:W-:Y:S04]  /*3a80*/  BSSY.RECONVERGENT B0, `(.L_x_28) ;  /* 0x000003b000007945 */ /* 0x000fe80003800200 */
[----:B------:R-:W-:Y:S07]  /*3a90*/  @P3 BRA `(.L_x_29) ;  /* 0x0000000000e43947 */ /* 0x000fee0003800000 */
[----:B0-----:R-:W-:Y:S01]  /*3aa0*/  IABS R10, R4 ;  /* 0x00000004000a7213 */ /* 0x001fe20000000000 */
[----:B------:R-:W-:Y:S02]  /*3ab0*/  VIADD R11, R17, 0x1 ;  /* 0x00000001110b7836 */ /* 0x000fe40000000000 */
[----:B-1-3--:R-:W-:Y:S01]  /*3ac0*/  IMAD.MOV.U32 R8, RZ, RZ, RZ ;  /* 0x000000ffff087224 */ /* 0x00afe200078e00ff */
        /* <DEDUP_REMOVED lines=22> */
[----:B------:R-:W-:Y:S01]  /*3c30*/  IMAD.MOV R20, RZ, RZ, -R20 ;  /* 0x000000ffff147224 */ /* 0x000fe200078e0a14 */
[----:B------:R-:W-:Y:S02]  /*3c40*/  @!P3 IADD3 R9, PT, PT, R9, -R10, RZ ;  /* 0x8000000a0909b210 */ /* 0x000fe40007ffe0ff */
[C---:B------:R-:W-:Y:S01]  /*3c50*/  ISETP.GT.U32.AND P6, PT, R10.reuse, R13, PT ;  /* 0x0000000d0a00720c */ /* 0x040fe20003fc4070 */
[C---:B------:R-:W-:Y:S01]  /*3c60*/  IMAD R15, R10.reuse, R20, R15 ;  /* 0x000000140a0f7224 */ /* 0x040fe200078e020f */
[----:B------:R-:W-:-:S04]  /*3c70*/  ISETP.GT.U32.AND P5, PT, R10, R9, PT ;  /* 0x000000090a00720c */ /* 0x000fc80003fa4070 */
[----:B------:R-:W-:-:S07]  /*3c80*/  ISETP.GT.U32.AND P3, PT, R10, R15, PT ;  /* 0x0000000f0a00720c */ /* 0x000fce0003f64070 */
[--C-:B------:R-:W-:Y:S01]  /*3c90*/  @!P6 IMAD.IADD R13, R13, 0x1, -R10.reuse ;  /* 0x000000010d0de824 */ /* 0x100fe200078e0a0a */
[----:B------:R-:W-:Y:S01]  /*3ca0*/  ISETP.GE.AND P6, PT, R11, RZ, PT ;  /* 0x000000ff0b00720c */ /* 0x000fe20003fc6270 */
[----:B------:R-:W-:-:S03]  /*3cb0*/  @!P5 IMAD.IADD R9, R9, 0x1, -R10 ;  /* 0x000000010909d824 */ /* 0x000fc600078e0a0a */
[----:B------:R-:W-:Y:S01]  /*3cc0*/  ISETP.GT.U32.AND P5, PT, R10, R13, PT ;  /* 0x0000000d0a00720c */ /* 0x000fe20003fa4070 */
[----:B------:R-:W-:-:S05]  /*3cd0*/  @!P3 IMAD.IADD R15, R15, 0x1, -R10 ;  /* 0x000000010f0fb824 */ /* 0x000fca00078e0a0a */
[----:B------:R-:W-:-:S03]  /*3ce0*/  ISETP.GT.U32.AND P3, PT, R10, R15, PT ;  /* 0x0000000f0a00720c */ /* 0x000fc60003f64070 */
[----:B------:R-:W-:Y:S01]  /*3cf0*/  @!P6 IMAD.MOV R9, RZ, RZ, -R9 ;  /* 0x000000ffff09e224 */ /* 0x000fe200078e0a09 */
[----:B------:R-:W-:-:S03]  /*3d00*/  ISETP.GE.AND P6, PT, R8, RZ, PT ;  /* 0x000000ff0800720c */ /* 0x000fc60003fc6270 */
[----:B------:R-:W-:Y:S02]  /*3d10*/  @!P5 IADD3 R13, PT, PT, R13, -R10, RZ ;  /* 0x8000000a0d0dd210 */ /* 0x000fe40007ffe0ff */
[----:B------:R-:W-:-:S03]  /*3d20*/  ISETP.GE.AND P5, PT, R21, RZ, PT ;  /* 0x000000ff1500720c */ /* 0x000fc60003fa6270 */
[----:B------:R-:W-:Y:S01]  /*3d30*/  IMAD.MOV.U32 R8, RZ, RZ, R13 ;  /* 0x000000ffff087224 */ /* 0x000fe200078e000d */
[----:B------:R-:W-:Y:S01]  /*3d40*/  LOP3.LUT R13, RZ, R4, RZ, 0x33, !PT ;  /* 0x00000004ff0d7212 */ /* 0x000fe200078e33ff */
[----:B------:R-:W-:Y:S01]  /*3d50*/  @!P3 IMAD.IADD R15, R15, 0x1, -R10 ;  /* 0x000000010f0fb824 */ /* 0x000fe200078e0a0a */
[----:B------:R-:W-:Y:S02]  /*3d60*/  ISETP.NE.AND P3, PT, R4, RZ, PT ;  /* 0x000000ff0400720c */ /* 0x000fe40003f65270 */
[----:B------:R-:W-:Y:S02]  /*3d70*/  @!P6 IMAD.MOV R8, RZ, RZ, -R8 ;  /* 0x000000ffff08e224 */ /* 0x000fe400078e0a08 */
[----:B------:R-:W-:Y:S01]  /*3d80*/  IMAD.MOV.U32 R10, RZ, RZ, R15 ;  /* 0x000000ffff0a7224 */ /* 0x000fe200078e000f */
[C---:B------:R-:W-:Y:S02]  /*3d90*/  SEL R11, R13.reuse, R9, !P3 ;  /* 0x000000090d0b7207 */ /* 0x040fe40005800000 */
[----:B------:R-:W-:-:S02]  /*3da0*/  SEL R8, R13, R8, !P3 ;  /* 0x000000080d087207 */ /* 0x000fc40005800000 */
[----:B------:R-:W-:-:S03]  /*3db0*/  @!P5 IADD3 R10, PT, PT, -R10, RZ, RZ ;  /* 0x000000ff0a0ad210 */ /* 0x000fc60007ffe1ff */
[----:B------:R-:W-:Y:S01]  /*3dc0*/  IMAD R8, R11, R4, R8 ;  /* 0x000000040b087224 */ /* 0x000fe200078e0208 */
[----:B------:R-:W-:-:S05]  /*3dd0*/  SEL R9, R13, R10, !P3 ;  /* 0x0000000a0d097207 */ /* 0x000fca0005800000 */
[----:B------:R-:W-:-:S05]  /*3de0*/  IMAD R9, R8, R4, R9 ;  /* 0x0000000408097224 */ /* 0x000fca00078e0209 */
[----:B------:R-:W-:-:S04]  /*3df0*/  IADD3 R8, P3, PT, R9, UR12, RZ ;  /* 0x0000000c09087c10 */ /* 0x000fc8000ff7e0ff */
[----:B------:R-:W-:-:S05]  /*3e00*/  LEA.HI.X.SX32 R9, R9, UR13, 0x1, P3 ;  /* 0x0000000d09097c11 */ /* 0x000fca00098f0eff */
[----:B------:R-:W2:Y:S04]  /*3e10*/  LDG.E.U8 R8, desc[UR8][R8.64] ;  /* 0x0000000808087981 */ /* 0x000ea8000c1e1100 */
[----:B--2---:R0:W-:Y:S02]  /*3e20*/  STS.U8 [UR4+0x64], R8 ;  /* 0x00006408ff007988 */ /* 0x0041e40008000004 */
.L_x_29:
[----:B------:R-:W-:Y:S05]  /*3e30*/  BSYNC.RECONVERGENT B0 ;  /* 0x0000000000007941 */ /* 0x000fea0003800200 */
.L_x_28:
[----:B------:R-:W-:Y:S01]  /*3e40*/  UIADD3 UR5, UPT, UPT, UR4, 0x64, URZ ;  /* 0x0000006404057890 */ /* 0x000fe2000fffe0ff */
[----:B------:R-:W-:Y:S01]  /*3e50*/  BSSY.RECONVERGENT B0, `(.L_x_30) ;  /* 0x000003c000007945 */ /* 0x000fe20003800200 */
[C---:B------:R-:W-:Y:S02]  /*3e60*/  ISETP.NE.AND P3, PT, R0.reuse, UR7, PT ;  /* 0x0000000700007c0c */ /* 0x040fe4000bf65270 */
[----:B------:R-:W-:Y:S02]  /*3e70*/  ISETP.NE.OR P0, PT, R0, UR7, P0 ;  /* 0x0000000700007c0c */ /* 0x000fe40008705670 */
[----:B------:R-:W-:Y:S01]  /*3e80*/  ISETP.NE.OR P5, PT, R12, UR10, P2 ;  /* 0x0000000a0c007c0c */ /* 0x000fe200097a5670 */
[----:B------:R-:W-:-:S12]  /*3e90*/  @P2 BRA `(.L_x_31) ;  /* 0x0000000000dc2947 */ /* 0x000fd80003800000 */
[----:B------:R-:W-:Y:S01]  /*3ea0*/  IABS R0, R4 ;  /* 0x0000000400007213 */ /* 0x000fe20000000000 */
[----:B0-----:R-:W-:Y:S02]  /*3eb0*/  VIADD R10, R17, 0x1 ;  /* 0x00000001110a7836 */ /* 0x001fe40000000000 */
[----:B--2-4-:R-:W-:Y:S01]  /*3ec0*/  VIADD R15, R18, 0xffffffff ;  /* 0xffffffff120f7836 */ /* 0x014fe20000000000 */
[----:B------:R-:W0:Y:S02]  /*3ed0*/  I2F.RP R11, R0 ;  /* 0x00000000000b7306 */ /* 0x000e240000209400 */
[----:B------:R-:W-:-:S06]  /*3ee0*/  IABS R14, R10 ;  /* 0x0000000a000e7213 */ /* 0x000fcc0000000000 */
[----:B0-----:R-:W1:Y:S02]  /*3ef0*/  MUFU.RCP R11, R11 ;  /* 0x0000000b000b7308 */ /* 0x001e640000001000 */
[----:B-1-3--:R-:W-:-:S06]  /*3f00*/  VIADD R8, R11, 0xffffffe ;  /* 0x0ffffffe0b087836 */ /* 0x00afcc0000000000 */
[----:B------:R0:W1:Y:S02]  /*3f10*/  F2I.FTZ.U32.TRUNC.NTZ R9, R8 ;  /* 0x0000000800097305 */ /* 0x000064000021f000 */
[----:B0-----:R-:W-:Y:S02]  /*3f20*/  IMAD.MOV.U32 R8, RZ, RZ, RZ ;  /* 0x000000ffff087224 */ /* 0x001fe400078e00ff */
[----:B-1----:R-:W-:-:S04]  /*3f30*/  IMAD.MOV R13, RZ, RZ, -R9 ;  /* 0x000000ffff0d7224 */ /* 0x002fc800078e0a09 */
[----:B------:R-:W-:-:S04]  /*3f40*/  IMAD R13, R13, R0, RZ ;  /* 0x000000000d0d7224 */ /* 0x000fc800078e02ff */
[----:B------:R-:W-:Y:S01]  /*3f50*/  IMAD.HI.U32 R13, R9, R13, R8 ;  /* 0x0000000d090d7227 */ /* 0x000fe200078e0008 */
[----:B------:R-:W-:Y:S02]  /*3f60*/  MOV R9, R14 ;  /* 0x0000000e00097202 */ /* 0x000fe40000000f00 */
[----:B------:R-:W-:-:S03]  /*3f70*/  IABS R14, R19 ;  /* 0x00000013000e7213 */ /* 0x000fc60000000000 */
[----:B------:R-:W-:-:S04]  /*3f80*/  IMAD.HI.U32 R11, R13, R9, RZ ;  /* 0x000000090d0b7227 */ /* 0x000fc800078e00ff */
[----:B------:R-:W-:-:S04]  /*3f90*/  IMAD.MOV R11, RZ, RZ, -R11 ;  /* 0x000000ffff0b7224 */ /* 0x000fc800078e0a0b */
[----:B------:R-:W-:Y:S01]  /*3fa0*/  IMAD R8, R0, R11, R9 ;  /* 0x0000000b00087224 */ /* 0x000fe200078e0209 */
[----:B------:R-:W-:-:S04]  /*3fb0*/  IABS R9, R15 ;  /* 0x0000000f00097213 */ /* 0x000fc80000000000 */
[----:B------:R-:W-:Y:S01]  /*3fc0*/  ISETP.GT.U32.AND P2, PT, R0, R8, PT ;  /* 0x000000080000720c */ /* 0x000fe20003f44070 */
[----:B------:R-:W-:-:S04]  /*3fd0*/  IMAD.HI.U32 R11, R13, R9, RZ ;  /* 0x000000090d0b7227 */ /* 0x000fc800078e00ff */
[----:B------:R-:W-:-:S04]  /*3fe0*/  IMAD.MOV R11, RZ, RZ, -R11 ;  /* 0x000000ffff0b7224 */ /* 0x000fc800078e0a0b */
[----:B------:R-:W-:Y:S01]  /*3ff0*/  IMAD R9, R0, R11, R9 ;  /* 0x0000000b00097224 */ /* 0x000fe200078e0209 */
[----:B------:R-:W-:-:S03]  /*4000*/  MOV R11, R14 ;  /* 0x0000000e000b7202 */ /* 0x000fc60000000f00 */
[----:B------:R-:W-:Y:S01]  /*4010*/  @!P2 IMAD.IADD R8, R8, 0x1, -R0 ;  /* 0x000000010808a824 */ /* 0x000fe200078e0a00 */
[----:B------:R-:W-:Y:S01]  /*4020*/  ISETP.GT.U32.AND P6, PT, R0, R9, PT ;  /* 0x000000090000720c */ /* 0x000fe20003fc4070 */
[----:B------:R-:W-:-:S03]  /*4030*/  IMAD.HI.U32 R13, R13, R11, RZ ;  /* 0x0000000b0d0d7227 */ /* 0x000fc600078e00ff */
[----:B------:R-:W-:Y:S01]  /*4040*/  ISETP.GT.U32.AND P2, PT, R0, R8, PT ;  /* 0x000000080000720c */ /* 0x000fe20003f44070 */
[----:B------:R-:W-:-:S04]  /*4050*/  IMAD.MOV R13, RZ, RZ, -R13 ;  /* 0x000000ffff0d7224 */ /* 0x000fc800078e0a0d */
[----:B------:R-:W-:Y:S01]  /*4060*/  IMAD R11, R0, R13, R11 ;  /* 0x0000000d000b7224 */ /* 0x000fe200078e020b */
[----:B------:R-:W-:-:S03]  /*4070*/  LOP3.LUT R13, RZ, R4, RZ, 0x33, !PT ;  /* 0x00000004ff0d7212 */ /* 0x000fc600078e33ff */
[----:B------:R-:W-:-:S04]  /*4080*/  @!P6 IMAD.IADD R9, R9, 0x1, -R0 ;  /* 0x000000010909e824 */ /* 0x000fc800078e0a00 */
[----:B------:R-:W-:Y:S01]  /*4090*/  @!P2 IMAD.IADD R8, R8, 0x1, -R0 ;  /* 0x000000010808a824 */ /* 0x000fe200078e0a00 */
[----:B------:R-:W-:Y:S02]  /*40a0*/  ISETP.GE.AND P2, PT, R10, RZ, PT ;  /* 0x000000ff0a00720c */ /* 0x000fe40003f46270 */
[----:B------:R-:W-:-:S11]  /*40b0*/  ISETP.GT.U32.AND P6, PT, R0, R9, PT ;  /* 0x000000090000720c */ /* 0x000fd60003fc4070 */
[----:B------:R-:W-:Y:S01]  /*40c0*/  @!P2 IMAD.MOV R8, RZ, RZ, -R8 ;  /* 0x000000ffff08a224 */ /* 0x000fe200078e0a08 */
[----:B------:R-:W-:Y:S02]  /*40d0*/  ISETP.GT.U32.AND P2, PT, R0, R11, PT ;  /* 0x0000000b0000720c */ /* 0x000fe40003f44070 */
[----:B------:R-:W-:Y:S02]  /*40e0*/  @!P6 IADD3 R9, PT, PT, R9, -R0, RZ ;  /* 0x800000000909e210 */ /* 0x000fe40007ffe0ff */
[----:B------:R-:W-:-:S09]  /*40f0*/  ISETP.GE.AND P6, PT, R15, RZ, PT ;  /* 0x000000ff0f00720c */ /* 0x000fd20003fc6270 */
[----:B------:R-:W-:-:S04]  /*4100*/  @!P2 IMAD.IADD R11, R11, 0x1, -R0 ;  /* 0x000000010b0ba824 */ /* 0x000fc800078e0a00 */
[----:B------:R-:W-:Y:S01]  /*4110*/  @!P6 IMAD.MOV R9, RZ, RZ, -R9 ;  /* 0x000000ffff09e224 */ /* 0x000fe200078e0a09 */
[----:B------:R-:W-:Y:S02]  /*4120*/  ISETP.GT.U32.AND P2, PT, R0, R11, PT ;  /* 0x0000000b0000720c */ /* 0x000fe40003f44070 */
[----:B------:R-:W-:-:S11]  /*4130*/  ISETP.GE.AND P6, PT, R19, RZ, PT ;  /* 0x000000ff1300720c */ /* 0x000fd60003fc6270 */
[----:B------:R-:W-:Y:S01]  /*4140*/  @!P2 IMAD.IADD R11, R11, 0x1, -R0 ;  /* 0x000000010b0ba824 */ /* 0x000fe200078e0a00 */
[----:B------:R-:W-:-:S03]  /*4150*/  ISETP.NE.AND P2, PT, R4, RZ, PT ;  /* 0x000000ff0400720c */ /* 0x000fc60003f45270 */
[----:B------:R-:W-:Y:S01]  /*4160*/  IMAD.MOV.U32 R0, RZ, RZ, R11 ;  /* 0x000000ffff007224 */ /* 0x000fe200078e000b */
[C---:B------:R-:W-:Y:S02]  /*4170*/  SEL R11, R13.reuse, R8, !P2 ;  /* 0x000000080d0b7207 */ /* 0x040fe40005000000 */
[----:B------:R-:W-:Y:S02]  /*4180*/  SEL R8, R13, R9, !P2 ;  /* 0x000000090d087207 */ /* 0x000fe40005000000 */
[----:B------:R-:W-:-:S04]  /*4190*/  @!P6 IADD3 R0, PT, PT, -R0, RZ, RZ ;  /* 0x000000ff0000e210 */ /* 0x000fc80007ffe1ff */
[----:B------:R-:W-:Y:S01]  /*41a0*/  SEL R9, R13, R0, !P2 ;  /* 0x000000000d097207 */ /* 0x000fe20005000000 */
[----:B------:R-:W-:-:S04]  /*41b0*/  IMAD R0, R11, R4, R8 ;  /* 0x000000040b007224 */ /* 0x000fc800078e0208 */
[----:B------:R-:W-:-:S05]  /*41c0*/  IMAD R0, R0, R4, R9 ;  /* 0x0000000400007224 */ /* 0x000fca00078e0209 */
[----:B------:R-:W-:-:S04]  /*41d0*/  IADD3 R8, P2, PT, R0, UR12, RZ ;  /* 0x0000000c00087c10 */ /* 0x000fc8000ff5e0ff */
[----:B------:R-:W-:-:S06]  /*41e0*/  LEA.HI.X.SX32 R9, R0, UR13, 0x1, P2 ;  /* 0x0000000d00097c11 */ /* 0x000fcc00090f0eff */
[----:B------:R-:W2:Y:S04]  /*41f0*/  LDG.E.U8 R9, desc[UR8][R8.64] ;  /* 0x0000000808097981 */ /* 0x000ea8000c1e1100 */
[----:B--2---:R0:W-:Y:S02]  /*4200*/  STS.U8 [R2+UR4+0x65], R9 ;  /* 0x0000650902007988 */ /* 0x0041e40008000004 */
.L_x_31:
[----:B------:R-:W-:Y:S05]  /*4210*/  BSYNC.RECONVERGENT B0 ;  /* 0x0000000000007941 */ /* 0x000fea0003800200 */
.L_x_30:
[----:B------:R-:W-:Y:S04]  /*4220*/  BSSY.RECONVERGENT B0, `(.L_x_32) ;  /* 0x000003b000007945 */ /* 0x000fe80003800200 */
[----:B------:R-:W-:Y:S05]  /*4230*/  @P5 BRA `(.L_x_33) ;  /* 0x0000000000e45947 */ /* 0x000fea0003800000 */
[----:B------:R-:W-:Y:S01]  /*4240*/  IABS R0, R4 ;  /* 0x0000000400007213 */ /* 0x000fe20000000000 */
[----:B01-3--:R-:W-:Y:S02]  /*4250*/  HFMA2 R8, -RZ, RZ, 0, 0 ;  /* 0x00000000ff087431 */ /* 0x00bfe400000001ff */
[----:B------:R-:W-:Y:S01]  /*4260*/  VIADD R10, R17, 0x1 ;  /* 0x00000001110a7836 */ /* 0x000fe20000000000 */
[----:B------:R-:W0:Y:S01]  /*4270*/  I2F.RP R11, R0 ;  /* 0x00000000000b7306 */ /* 0x000e220000209400 */
[----:B----4-:R-:W-:-:S03]  /*4280*/  VIADD R20, R19, 0x1 ;  /* 0x0000000113147836 */ /* 0x010fc60000000000 */
[----:B------:R-:W-:Y:S02]  /*4290*/  IABS R14, R10 ;  /* 0x0000000a000e7213 */ /* 0x000fe40000000000 */
[----:B------:R-:W-:Y:S02]  /*42a0*/  IABS R21, R20 ;  /* 0x0000001400157213 */ /* 0x000fe40000000000 */
[----:B0-----:R-:W0:Y:S02]  /*42b0*/  MUFU.RCP R11, R11 ;  /* 0x0000000b000b7308 */ /* 0x001e240000001000 */
[----:B0-----:R-:W-:-:S06]  /*42c0*/  VIADD R9, R11, 0xffffffe ;  /* 0x0ffffffe0b097836 */ /* 0x001fcc0000000000 */
[----:B------:R-:W0:Y:S02]  /*42d0*/  F2I.FTZ.U32.TRUNC.NTZ R9, R9 ;  /* 0x0000000900097305 */ /* 0x000e24000021f000 */
[----:B0-----:R-:W-:-:S04]  /*42e0*/  IMAD.MOV R13, RZ, RZ, -R9 ;  /* 0x000000ffff0d7224 */ /* 0x001fc800078e0a09 */
[----:B------:R-:W-:-:S04]  /*42f0*/  IMAD R13, R13, R0, RZ ;  /* 0x000000000d0d7224 */ /* 0x000fc800078e02ff */
[----:B------:R-:W-:-:S04]  /*4300*/  IMAD.HI.U32 R13, R9, R13, R8 ;  /* 0x0000000d090d7227 */ /* 0x000fc800078e0008 */
[----:B------:R-:W-:Y:S02]  /*4310*/  VIADD R8, R18, 0xffffffff ;  /* 0xffffffff12087836 */ /* 0x000fe40000000000 */
[----:B------:R-:W-:-:S03]  /*4320*/  IMAD.HI.U32 R11, R13, R14, RZ ;  /* 0x0000000e0d0b7227 */ /* 0x000fc600078e00ff */
[----:B--2---:R-:W-:Y:S01]  /*4330*/  IABS R15, R8 ;  /* 0x00000008000f7213 */ /* 0x004fe20000000000 */
        /* <DEDUP_REMOVED lines=9> */
[C---:B------:R-:W-:Y:S01]  /*43d0*/  IMAD R11, R0.reuse, R14, R11 ;  /* 0x0000000e000b7224 */ /* 0x040fe200078e020b */
[----:B------:R-:W-:Y:S01]  /*43e0*/  @!P2 IADD3 R9, PT, PT, R9, -R0, RZ ;  /* 0x800000000909a210 */ /* 0x000fe20007ffe0ff */
[----:B------:R-:W-:-:S03]  /*43f0*/  IMAD R13, R0, R13, R15 ;  /* 0x0000000d000d7224 */ /* 0x000fc600078e020f */
[C---:B------:R-:W-:Y:S02]  /*4400*/  ISETP.GT.U32.AND P6, PT, R0.reuse, R11, PT ;  /* 0x0000000b0000720c */ /* 0x040fe40003fc4070 */
[C---:B------:R-:W-:Y:S02]  /*4410*/  ISETP.GT.U32.AND P5, PT, R0.reuse, R9, PT ;  /* 0x000000090000720c */ /* 0x040fe40003fa4070 */
[----:B------:R-:W-:-:S09]  /*4420*/  ISETP.GT.U32.AND P2, PT, R0, R13, PT ;  /* 0x0000000d0000720c */ /* 0x000fd20003f44070 */
[--C-:B------:R-:W-:Y:S01]  /*4430*/  @!P6 IMAD.IADD R11, R11, 0x1, -R0.reuse ;  /* 0x000000010b0be824 */ /* 0x100fe200078e0a00 */
[----:B------:R-:W-:Y:S01]  /*4440*/  ISETP.GE.AND P6, PT, R10, RZ, PT ;  /* 0x000000ff0a00720c */ /* 0x000fe20003fc6270 */
[--C-:B------:R-:W-:Y:S02]  /*4450*/  @!P5 IMAD.IADD R9, R9, 0x1, -R0.reuse ;  /* 0x000000010909d824 */ /* 0x100fe400078e0a00 */
[----:B------:R-:W-:Y:S01]  /*4460*/  @!P2 IMAD.IADD R13, R13, 0x1, -R0 ;  /* 0x000000010d0da824 */ /* 0x000fe200078e0a00 */
[----:B------:R-:W-:-:S04]  /*4470*/  ISETP.GT.U32.AND P5, PT, R0, R11, PT ;  /* 0x0000000b0000720c */ /* 0x000fc80003fa4070 */
[----:B------:R-:W-:-:S05]  /*4480*/  ISETP.GT.U32.AND P2, PT, R0, R13, PT ;  /* 0x0000000d0000720c */ /* 0x000fca0003f44070 */
[----:B------:R-:W-:Y:S02]  /*4490*/  @!P6 IADD3 R9, PT, PT, -R9, RZ, RZ ;  /* 0x000000ff0909e210 */ /* 0x000fe40007ffe1ff */
[----:B------:R-:W-:Y:S02]  /*44a0*/  ISETP.GE.AND P6, PT, R8, RZ, PT ;  /* 0x000000ff0800720c */ /* 0x000fe40003fc6270 */
[----:B------:R-:W-:Y:S01]  /*44b0*/  @!P5 IMAD.IADD R11, R11, 0x1, -R0 ;  /* 0x000000010b0bd824 */ /* 0x000fe200078e0a00 */
[----:B------:R-:W-:-:S03]  /*44c0*/  ISETP.GE.AND P5, PT, R20, RZ, PT ;  /* 0x000000ff1400720c */ /* 0x000fc60003fa6270 */
[----:B------:R-:W-:Y:S01]  /*44d0*/  @!P2 IMAD.IADD R13, R13, 0x1, -R0 ;  /* 0x000000010d0da824 */ /* 0x000fe200078e0a00 */
[----:B------:R-:W-:Y:S01]  /*44e0*/  ISETP.NE.AND P2, PT, R4, RZ, PT ;  /* 0x000000ff0400720c */ /* 0x000fe20003f45270 */
[----:B------:R-:W-:-:S03]  /*44f0*/  IMAD.MOV.U32 R0, RZ, RZ, R11 ;  /* 0x000000ffff007224 */ /* 0x000fc600078e000b */
[----:B------:R-:W-:Y:S02]  /*4500*/  MOV R8, R13 ;  /* 0x0000000d00087202 */ /* 0x000fe40000000f00 */
[----:B------:R-:W-:Y:S01]  /*4510*/  @!P6 IMAD.MOV R0, RZ, RZ, -R0 ;  /* 0x000000ffff00e224 */ /* 0x000fe200078e0a00 */
[----:B------:R-:W-:Y:S02]  /*4520*/  LOP3.LUT R13, RZ, R4, RZ, 0x33, !PT ;  /* 0x00000004ff0d7212 */ /* 0x000fe400078e33ff */
[----:B------:R-:W-:Y:S02]  /*4530*/  @!P5 IMAD.MOV R8, RZ, RZ, -R8 ;  /* 0x000000ffff08d224 */ /* 0x000fe400078e0a08 */
        /* <DEDUP_REMOVED lines=9> */
.L_x_33:
[----:B------:R-:W-:Y:S05]  /*45d0*/  BSYNC.RECONVERGENT B0 ;  /* 0x0000000000007941 */ /* 0x000fea0003800200 */
.L_x_32:
[----:B------:R-:W-:Y:S01]  /*45e0*/  IMAD.U32 R0, RZ, RZ, UR5 ;  /* 0x00000005ff007e24 */ /* 0x000fe2000f8e00ff */
[----:B------:R-:W-:Y:S01]  /*45f0*/  BSSY.RECONVERGENT B0, `(.L_x_34) ;  /* 0x000003d000007945 */ /* 0x000fe20003800200 */
[----:B------:R-:W-:Y:S02]  /*4600*/  ISETP.NE.OR P2, PT, R12, UR10, P0 ;  /* 0x0000000a0c007c0c */ /* 0x000fe40008745670 */
[----:B------:R-:W-:Y:S01]  /*4610*/  IMAD R3, R3, 0xa, R0 ;  /* 0x0000000a03037824 */ /* 0x000fe200078e0200 */
[----:B------:R-:W-:Y:S10]  /*4620*/  @P1 BRA `(.L_x_35) ;  /* 0x0000000000e41947 */ /* 0x000ff40003800000 */
[----:B------:R-:W-:Y:S01]  /*4630*/  IABS R0, R4 ;  /* 0x0000000400007213 */ /* 0x000fe20000000000 */
[----:B0-----:R-:W-:Y:S01]  /*4640*/  VIADD R10, R17, 0x1 ;  /* 0x00000001110a7836 */ /* 0x001fe20000000000 */
[----:B------:R-:W-:Y:S02]  /*4650*/  IABS R14, R18 ;  /* 0x00000012000e7213 */ /* 0x000fe40000000000 */
[----:B------:R-:W0:Y:S02]  /*4660*/  I2F.RP R11, R0 ;  /* 0x00000000000b7306 */ /* 0x000e240000209400 */
[----:B------:R-:W-:-:S06]  /*4670*/  IABS R12, R10 ;  /* 0x0000000a000c7213 */ /* 0x000fcc0000000000 */
[----:B0-----:R-:W1:Y:S02]  /*4680*/  MUFU.RCP R11, R11 ;  /* 0x0000000b000b7308 */ /* 0x001e640000001000 */
[----:B-1-3--:R-:W-:-:S06]  /*4690*/  IADD3 R8, PT, PT, R11, 0xffffffe, RZ ;  /* 0x0ffffffe0b087810 */ /* 0x00afcc0007ffe0ff */
[----:B------:R0:W1:Y:S02]  /*46a0*/  F2I.FTZ.U32.TRUNC.NTZ R9, R8 ;  /* 0x0000000800097305 */ /* 0x000064000021f000 */
[----:B0-----:R-:W-:Y:S02]  /*46b0*/  IMAD.MOV.U32 R8, RZ, RZ, RZ ;  /* 0x000000ffff087224 */ /* 0x001fe400078e00ff */
[----:B-1----:R-:W-:-:S04]  /*46c0*/  IMAD.MOV R13, RZ, RZ, -R9 ;  /* 0x000000ffff0d7224 */ /* 0x002fc800078e0a09 */
[----:B------:R-:W-:-:S04]  /*46d0*/  IMAD R13, R13, R0, RZ ;  /* 0x000000000d0d7224 */ /* 0x000fc800078e02ff */
[----:B------:R-:W-:Y:S01]  /*46e0*/  IMAD.HI.U32 R13, R9, R13, R8 ;  /* 0x0000000d090d7227 */ /* 0x000fe200078e0008 */
[----:B------:R-:W-:-:S03]  /*46f0*/  MOV R9, R12 ;  /* 0x0000000c00097202 */ /* 0x000fc60000000f00 */
[----:B------:R-:W-:Y:S02]  /*4700*/  VIADD R12, R19, 0xffffffff ;  /* 0xffffffff130c7836 */ /* 0x000fe40000000000 */
[----:B------:R-:W-:-:S03]  /*4710*/  IMAD.HI.U32 R11, R13, R9, RZ ;  /* 0x000000090d0b7227 */ /* 0x000fc600078e00ff */
[----:B--2-4-:R-:W-:Y:S01]  /*4720*/  IABS R15, R12 ;  /* 0x0000000c000f7213 */ /* 0x014fe20000000000 */
[----:B------:R-:W-:-:S04]  /*4730*/  IMAD.MOV R11, RZ, RZ, -R11 ;  /* 0x000000ffff0b7224 */ /* 0x000fc800078e0a0b */
[C---:B------:R-:W-:Y:S02]  /*4740*/  IMAD R8, R0.reuse, R11, R9 ;  /* 0x0000000b00087224 */ /* 0x040fe400078e0209 */
[----:B------:R-:W-:Y:S01]  /*4750*/  IMAD.MOV.U32 R9, RZ, RZ, R14 ;  /* 0x000000ffff097224 */ /* 0x000fe200078e000e */
[----:B------:R-:W-:Y:S02]  /*4760*/  MOV R14, R15 ;  /* 0x0000000f000e7202 */ /* 0x000fe40000000f00 */
[----:B------:R-:W-:Y:S01]  /*4770*/  ISETP.GT.U32.AND P1, PT, R0, R8, PT ;  /* 0x000000080000720c */ /* 0x000fe20003f24070 */
[----:B------:R-:W-:-:S04]  /*4780*/  IMAD.HI.U32 R11, R13, R9, RZ ;  /* 0x000000090d0b7227 */ /* 0x000fc800078e00ff */
[----:B------:R-:W-:-:S04]  /*4790*/  IMAD.HI.U32 R13, R13, R14, RZ ;  /* 0x0000000e0d0d7227 */ /* 0x000fc800078e00ff */
[----:B------:R-:W-:Y:S02]  /*47a0*/  IMAD.MOV R11, RZ, RZ, -R11 ;  /* 0x000000ffff0b7224 */ /* 0x000fe400078e0a0b */
[----:B------:R-:W-:Y:S02]  /*47b0*/  IMAD.MOV R13, RZ, RZ, -R13 ;  /* 0x000000ffff0d7224 */ /* 0x000fe400078e0a0d */
[----:B------:R-:W-:Y:S02]  /*47c0*/  IMAD R9, R0, R11, R9 ;  /* 0x0000000b00097224 */ /* 0x000fe400078e0209 */
[----:B------:R-:W-:Y:S02]  /*47d0*/  @!P1 IMAD.IADD R8, R8, 0x1, -R0 ;  /* 0x0000000108089824 */ /* 0x000fe400078e0a00 */
[C---:B------:R-:W-:Y:S01]  /*47e0*/  IMAD R13, R0.reuse, R13, R14 ;  /* 0x0000000d000d7224 */ /* 0x040fe200078e020e */
[C---:B------:R-:W-:Y:S02]  /*47f0*/  ISETP.GT.U32.AND P6, PT, R0.reuse, R9, PT ;  /* 0x000000090000720c */ /* 0x040fe40003fc4070 */
[----:B------:R-:W-:-:S02]  /*4800*/  ISETP.GT.U32.AND P5, PT, R0, R8, PT ;  /* 0x000000080000720c */ /* 0x000fc40003fa4070 */
[----:B------:R-:W-:-:S09]  /*4810*/  ISETP.GT.U32.AND P1, PT, R0, R13, PT ;  /* 0x0000000d0000720c */ /* 0x000fd20003f24070 */
[----:B------:R-:W-:Y:S02]  /*4820*/  @!P6 IADD3 R9, PT, PT, R9, -R0, RZ ;  /* 0x800000000909e210 */ /* 0x000fe40007ffe0ff */
[----:B------:R-:W-:Y:S01]  /*4830*/  ISETP.GE.AND P6, PT, R10, RZ, PT ;  /* 0x000000ff0a00720c */ /* 0x000fe20003fc6270 */
[--C-:B------:R-:W-:Y:S01]  /*4840*/  @!P5 IMAD.IADD R8, R8, 0x1, -R0.reuse ;  /* 0x000000010808d824 */ /* 0x100fe200078e0a00 */
[----:B------:R-:W-:Y:S01]  /*4850*/  ISETP.GT.U32.AND P5, PT, R0, R9, PT ;  /* 0x000000090000720c */ /* 0x000fe20003fa4070 */
[----:B------:R-:W-:-:S05]  /*4860*/  @!P1 IMAD.IADD R13, R13, 0x1, -R0 ;  /* 0x000000010d0d9824 */ /* 0x000fca00078e0a00 */
[----:B------:R-:W-:-:S05]  /*4870*/  ISETP.GT.U32.AND P1, PT, R0, R13, PT ;  /* 0x0000000d0000720c */ /* 0x000fca0003f24070 */
[----:B------:R-:W-:Y:S01]  /*4880*/  @!P6 IMAD.MOV R8, RZ, RZ, -R8 ;  /* 0x000000ffff08e224 */ /* 0x000fe200078e0a08 */
[----:B------:R-:W-:Y:S02]  /*4890*/  ISETP.GE.AND P6, PT, R18, RZ, PT ;  /* 0x000000ff1200720c */ /* 0x000fe40003fc6270 */
[----:B------:R-:W-:Y:S02]  /*48a0*/  @!P5 IADD3 R9, PT, PT, R9, -R0, RZ ;  /* 0x800000000909d210 */ /* 0x000fe40007ffe0ff */
[----:B------:R-:W-:-:S03]  /*48b0*/  ISETP.GE.AND P5, PT, R12, RZ, PT ;  /* 0x000000ff0c00720c */ /* 0x000fc60003fa6270 */
[----:B------:R-:W-:Y:S01]  /*48c0*/  @!P1 IMAD.IADD R13, R13, 0x1, -R0 ;  /* 0x000000010d0d9824 */ /* 0x000fe200078e0a00 */
[----:B------:R-:W-:Y:S01]  /*48d0*/  ISETP.NE.AND P1, PT, R4, RZ, PT ;  /* 0x000000ff0400720c */ /* 0x000fe20003f25270 */
[----:B------:R-:W-:Y:S02]  /*48e0*/  IMAD.MOV.U32 R0, RZ, RZ, R9 ;  /* 0x000000ffff007224 */ /* 0x000fe400078e0009 */
[----:B------:R-:W-:Y:S01]  /*48f0*/  IMAD.MOV.U32 R9, RZ, RZ, R13 ;  /* 0x000000ffff097224 */ /* 0x000fe200078e000d */
[----:B------:R-:W-:Y:S02]  /*4900*/  LOP3.LUT R13, RZ, R4, RZ, 0x33, !PT ;  /* 0x00000004ff0d7212 */ /* 0x000fe400078e33ff */
[----:B------:R-:W-:Y:S02]  /*4910*/  @!P6 IADD3 R0, PT, PT, -R0, RZ, RZ ;  /* 0x000000ff0000e210 */ /* 0x000fe40007ffe1ff */
[C---:B------:R-:W-:Y:S01]  /*4920*/  SEL R11, R13.reuse, R8, !P1 ;  /* 0x000000080d0b7207 */ /* 0x040fe20004800000 */
        /* <DEDUP_REMOVED lines=9> */
.L_x_35:
[----:B------:R-:W-:Y:S05]  /*49c0*/  BSYNC.RECONVERGENT B0 ;  /* 0x0000000000007941 */ /* 0x000fea0003800200 */
.L_x_34:
[----:B------:R-:W-:Y:S01]  /*49d0*/  BSSY.RECONVERGENT B0, `(.L_x_36) ;  /* 0x000004d000007945 */ /* 0x000fe20003800200 */
[----:B------:R-:W-:-:S03]  /*49e0*/  ISETP.NE.OR P1, PT, R2, RZ, P0 ;  /* 0x000000ff0200720c */ /* 0x000fc60000725670 */
[----:B------:R-:W-:Y:S10]  /*49f0*/  @P3 BRA `(.L_x_37) ;  /* 0x0000000400283947 */ /* 0x000ff40003800000 */
[----:B------:R-:W-:Y:S01]  /*4a00*/  IABS R0, R4 ;  /* 0x0000000400007213 */ /* 0x000fe20000000000 */
[----:B0-----:R-:W-:Y:S01]  /*4a10*/  IMAD.MOV.U32 R10, RZ, RZ, RZ ;  /* 0x000000ffff0a7224 */ /* 0x001fe200078e00ff */
[----:B-1-3--:R-:W-:Y:S02]  /*4a20*/  IADD3 R8, PT, PT, R17, 0x1, RZ ;  /* 0x0000000111087810 */ /* 0x00afe40007ffe0ff */
[----:B------:R-:W0:Y:S02]  /*4a30*/  I2F.RP R9, R0 ;  /* 0x0000000000097306 */ /* 0x000e240000209400 */
        /* <DEDUP_REMOVED lines=8> */
[----:B------:R-:W-:Y:S01]  /*4ac0*/  IMAD.MOV.U32 R13, RZ, RZ, R12 ;  /* 0x000000ffff0d7224 */ /* 0x000fe200078e000c */
[----:B------:R-:W-:-:S03]  /*4ad0*/  IABS R12, R19 ;  /* 0x00000013000c7213 */ /* 0x000fc60000000000 */
[----:B------:R-:W-:-:S04]  /*4ae0*/  IMAD.HI.U32 R9, R10, R13, RZ ;  /* 0x0000000d0a097227 */ /* 0x000fc800078e00ff */
[----:B------:R-:W-:-:S04]  /*4af0*/  IMAD.MOV R9, RZ, RZ, -R9 ;  /* 0x000000ffff097224 */ /* 0x000fc800078e0a09 */
[----:B------:R-:W-:Y:S01]  /*4b00*/  IMAD R9, R0, R9, R13 ;  /* 0x0000000900097224 */ /* 0x000fe200078e020d */
[----:B------:R-:W-:Y:S01]  /*4b10*/  MOV R13, R12 ;  /* 0x0000000c000d7202 */ /* 0x000fe20000000f00 */
[----:B------:R-:W-:-:S03]  /*4b20*/  IMAD.HI.U32 R12, R10, R11, RZ ;  /* 0x0000000b0a0c7227 */ /* 0x000fc600078e00ff */
[----:B------:R-:W-:Y:S01]  /*4b30*/  ISETP.GT.U32.AND P3, PT, R0, R9, PT ;  /* 0x000000090000720c */ /* 0x000fe20003f64070 */
[----:B------:R-:W-:Y:S02]  /*4b40*/  IMAD.MOV R12, RZ, RZ, -R12 ;  /* 0x000000ffff0c7224 */ /* 0x000fe400078e0a0c */
[----:B------:R-:W-:-:S04]  /*4b50*/  IMAD.HI.U32 R14, R10, R13, RZ ;  /* 0x0000000d0a0e7227 */ /* 0x000fc800078e00ff */
[----:B------:R-:W-:Y:S01]  /*4b60*/  IMAD R12, R0, R12, R11 ;  /* 0x0000000c000c7224 */ /* 0x000fe200078e020b */
[----:B------:R-:W-:Y:S01]  /*4b70*/  LOP3.LUT R11, RZ, R4, RZ, 0x33, !PT ;  /* 0x00000004ff0b7212 */ /* 0x000fe200078e33ff */
[----:B------:R-:W-:-:S03]  /*4b80*/  IMAD.MOV R14, RZ, RZ, -R14 ;  /* 0x000000ffff0e7224 */ /* 0x000fc600078e0a0e */
[C---:B------:R-:W-:Y:S01]  /*4b90*/  ISETP.GT.U32.AND P6, PT, R0.reuse, R12, PT ;  /* 0x0000000c0000720c */ /* 0x040fe20003fc4070 */
[----:B------:R-:W-:Y:S02]  /*4ba0*/  @!P3 IMAD.IADD R9, R9, 0x1, -R0 ;  /* 0x000000010909b824 */ /* 0x000fe400078e0a00 */
[----:B------:R-:W-:-:S03]  /*4bb0*/  IMAD R14, R0, R14, R13 ;  /* 0x0000000e000e7224 */ /* 0x000fc600078e020d */
[C---:B------:R-:W-:Y:S02]  /*4bc0*/  ISETP.GT.U32.AND P3, PT, R0.reuse, R9, PT ;  /* 0x000000090000720c */ /* 0x040fe40003f64070 */
[----:B------:R-:W-:-:S05]  /*4bd0*/  ISETP.GT.U32.AND P5, PT, R0, R14, PT ;  /* 0x0000000e0000720c */ /* 0x000fca0003fa4070 */
[----:B------:R-:W-:-:S04]  /*4be0*/  @!P6 IADD3 R12, PT, PT, R12, -R0, RZ ;  /* 0x800000000c0ce210 */ /* 0x000fc80007ffe0ff */
[----:B------:R-:W-:Y:S02]  /*4bf0*/  ISETP.GT.U32.AND P6, PT, R0, R12, PT ;  /* 0x0000000c0000720c */ /* 0x000fe40003fc4070 */
[--C-:B------:R-:W-:Y:S01]  /*4c00*/  @!P3 IMAD.IADD R9, R9, 0x1, -R0.reuse ;  /* 0x000000010909b824 */ /* 0x100fe200078e0a00 */
[----:B------:R-:W-:Y:S01]  /*4c10*/  ISETP.GE.AND P3, PT, R8, RZ, PT ;  /* 0x000000ff0800720c */ /* 0x000fe20003f66270 */
[----:B------:R-:W-:Y:S02]  /*4c20*/  @!P5 IMAD.IADD R14, R14, 0x1, -R0 ;  /* 0x000000010e0ed824 */ /* 0x000fe400078e0a00 */
[----:B------:R-:W-:-:S03]  /*4c30*/  IMAD.MOV.U32 R8, RZ, RZ, R9 ;  /* 0x000000ffff087224 */ /* 0x000fc600078e0009 */
[----:B------:R-:W-:-:S04]  /*4c40*/  ISETP.GT.U32.AND P5, PT, R0, R14, PT ;  /* 0x0000000e0000720c */ /* 0x000fc80003fa4070 */
[----:B------:R-:W-:Y:S01]  /*4c50*/  @!P6 IMAD.IADD R12, R12, 0x1, -R0 ;  /* 0x000000010c0ce824 */ /* 0x000fe200078e0a00 */
[----:B------:R-:W-:Y:S02]  /*4c60*/  ISETP.GE.AND P6, PT, R19, RZ, PT ;  /* 0x000000ff1300720c */ /* 0x000fe40003fc6270 */
[----:B------:R-:W-:Y:S02]  /*4c70*/  @!P3 IADD3 R8, PT, PT, -R8, RZ, RZ ;  /* 0x000000ff0808b210 */ /* 0x000fe40007ffe1ff */
[----:B------:R-:W-:-:S04]  /*4c80*/  ISETP.GE.AND P3, PT, R18, RZ, PT ;  /* 0x000000ff1200720c */ /* 0x000fc80003f66270 */
[----:B------:R-:W-:Y:S01]  /*4c90*/  @!P5 IMAD.IADD R14, R14, 0x1, -R0 ;  /* 0x000000010e0ed824 */ /* 0x000fe200078e0a00 */
[----:B------:R-:W-:-:S04]  /*4ca0*/  ISETP.NE.AND P5, PT, R4, RZ, PT ;  /* 0x000000ff0400720c */ /* 0x000fc80003fa5270 */
[----:B------:R-:W-:Y:S02]  /*4cb0*/  @!P6 IADD3 R14, PT, PT, -R14, RZ, RZ ;  /* 0x000000ff0e0ee210 */ /* 0x000fe40007ffe1ff */
[C---:B------:R-:W-:Y:S02]  /*4cc0*/  SEL R13, R11.reuse, R8, !P5 ;  /* 0x000000080b0d7207 */ /* 0x040fe40006800000 */
[----:B------:R-:W-:Y:S01]  /*4cd0*/  @!P3 IMAD.MOV R12, RZ, RZ, -R12 ;  /* 0x000000ffff0cb224 */ /* 0x000fe200078e0a0c */
[----:B------:R-:W-:-:S04]  /*4ce0*/  SEL R9, R11, R14, !P5 ;  /* 0x0000000e0b097207 */ /* 0x000fc80006800000 */
[----:B------:R-:W-:-:S05]  /*4cf0*/  SEL R12, R11, R12, !P5 ;  /* 0x0000000c0b0c7207 */ /* 0x000fca0006800000 */
[----:B------:R-:W-:-:S04]  /*4d00*/  IMAD R12, R13, R4, R12 ;  /* 0x000000040d0c7224 */ /* 0x000fc800078e020c */
[----:B------:R-:W-:-:S05]  /*4d10*/  IMAD R9, R12, R4, R9 ;  /* 0x000000040c097224 */ /* 0x000fca00078e0209 */
[----:B------:R-:W-:-:S04]  /*4d20*/  IADD3 R8, P3, PT, R9, UR12, RZ ;  /* 0x0000000c09087c10 */ /* 0x000fc8000ff7e0ff */
[----:B------:R-:W-:-:S05]  /*4d30*/  LEA.HI.X.SX32 R9, R9, UR13, 0x1, P3 ;  /* 0x0000000d09097c11 */ /* 0x000fca00098f0eff */
[----:B------:R-:W3:Y:S01]  /*4d40*/  LDG.E.U8 R8, desc[UR8][R8.64] ;  /* 0x0000000808087981 */ /* 0x000ee2000c1e1100 */
[----:B------:R-:W-:-:S05]  /*4d50*/  IMAD.IADD R13, R3, 0x1, R2 ;  /* 0x00000001030d7824 */ /* 0x000fca00078e0202 */
[----:B---3--:R0:W-:Y:S01]  /*4d60*/  STS.U8 [R13+0xb], R8 ;  /* 0x00000b080d007388 */ /* 0x0081e20000000000 */
        /* <DEDUP_REMOVED lines=8> */
[----:B------:R-:W-:-:S04]  /*4df0*/  @!P3 IADD3 R9, PT, PT, R9, -R0, RZ ;  /* 0x800000000909b210 */ /* 0x000fc80007ffe0ff */
[----:B------:R-:W-:-:S13]  /*4e00*/  ISETP.GT.U32.AND P3, PT, R0, R9, PT ;  /* 0x000000090000720c */ /* 0x000fda0003f64070 */
[----:B------:R-:W-:-:S04]  /*4e10*/  @!P3 IMAD.IADD R9, R9, 0x1, -R0 ;  /* 0x000000010909b824 */ /* 0x000fc800078e0a00 */
[----:B------:R-:W-:-:S04]  /*4e20*/  IMAD.MOV.U32 R0, RZ, RZ, R9 ;  /* 0x000000ffff007224 */ /* 0x000fc800078e0009 */
[----:B------:R-:W-:-:S05]  /*4e30*/  @!P4 IMAD.MOV R0, RZ, RZ, -R0 ;  /* 0x000000ffff00c224 */ /* 0x000fca00078e0a00 */
[----:B------:R-:W-:-:S05]  /*4e40*/  SEL R11, R11, R0, !P5 ;  /* 0x000000000b0b7207 */ /* 0x000fca0006800000 */
[----:B------:R-:W-:-:S05]  /*4e50*/  IMAD R11, R12, R4, R11 ;  /* 0x000000040c0b7224 */ /* 0x000fca00078e020b */
[----:B------:R-:W-:-:S04]  /*4e60*/  IADD3 R8, P3, PT, R11, UR12, RZ ;  /* 0x0000000c0b087c10 */ /* 0x000fc8000ff7e0ff */
[----:B------:R-:W-:-:S05]  /*4e70*/  LEA.HI.X.SX32 R9, R11, UR13, 0x1, P3 ;  /* 0x0000000d0b097c11 */ /* 0x000fca00098f0eff */
[----:B------:R-:W3:Y:S04]  /*4e80*/  LDG.E.U8 R8, desc[UR8][R8.64] ;  /* 0x0000000808087981 */ /* 0x000ee8000c1e1100 */
[----:B---3--:R0:W-:Y:S02]  /*4e90*/  STS.U8 [R3+UR10+0xb], R8 ;  /* 0x00000b0803007988 */ /* 0x0081e4000800000a */
.L_x_37:
[----:B------:R-:W-:Y:S05]  /*4ea0*/  BSYNC.RECONVERGENT B0 ;  /* 0x0000000000007941 */ /* 0x000fea0003800200 */
.L_x_36:
[----:B------:R-:W-:Y:S01]  /*4eb0*/  UIMAD UR5, UR6, 0xa, UR5 ;  /* 0x0000000a060578a4 */ /* 0x000fe2000f8e0205 */
[----:B------:R-:W-:Y:S04]  /*4ec0*/  BSSY.RECONVERGENT B0, `(.L_x_38) ;  /* 0x000003a000007945 */ /* 0x000fe80003800200 */
[----:B------:R-:W-:Y:S07]  /*4ed0*/  @P1 BRA `(.L_x_39) ;  /* 0x0000000000e01947 */ /* 0x000fee0003800000 */
[----:B------:R-:W-:Y:S01]  /*4ee0*/  IABS R0, R4 ;  /* 0x0000000400007213 */ /* 0x000fe20000000000 */
[----:B0-----:R-:W-:Y:S01]  /*4ef0*/  VIADD R3, R17, 0x1 ;  /* 0x0000000111037836 */ /* 0x001fe20000000000 */
[----:B------:R-:W-:Y:S01]  /*4f00*/  IADD3 R11, PT, PT, R19, -0x1, RZ ;  /* 0xffffffff130b7810 */ /* 0x000fe20007ffe0ff */
[----:B------:R-:W-:Y:S01]  /*4f10*/  VIADD R10, R18, 0x1 ;  /* 0x00000001120a7836 */ /* 0x000fe20000000000 */
[----:B------:R-:W0:Y:S02]  /*4f20*/  I2F.RP R12, R0 ;  /* 0x00000000000c7306 */ /* 0x000e240000209400 */
[----:B------:R-:W-:Y:S02]  /*4f30*/  IABS R14, R3 ;  /* 0x00000003000e7213 */ /* 0x000fe40000000000 */
[----:B--2-4-:R-:W-:Y:S02]  /*4f40*/  IABS R15, R11 ;  /* 0x0000000b000f7213 */ /* 0x014fe40000000000 */
[----:B------:R-:W-:-:S02]  /*4f50*/  ISETP.GE.AND P5, PT, R10, RZ, PT ;  /* 0x000000ff0a00720c */ /* 0x000fc40003fa6270 */
[----:B0-----:R-:W1:Y:S02]  /*4f60*/  MUFU.RCP R12, R12 ;  /* 0x0000000c000c7308 */ /* 0x001e640000001000 */
[----:B-1-3--:R-:W-:Y:S02]  /*4f70*/  IADD3 R8, PT, PT, R12, 0xffffffe, RZ ;  /* 0x0ffffffe0c087810 */ /* 0x00afe40007ffe0ff */
[----:B------:R-:W-:-:S04]  /*4f80*/  IABS R12, R10 ;  /* 0x0000000a000c7213 */ /* 0x000fc80000000000 */
[----:B------:R0:W1:Y:S02]  /*4f90*/  F2I.FTZ.U32.TRUNC.NTZ R9, R8 ;  /* 0x0000000800097305 */ /* 0x000064000021f000 */
[----:B0-----:R-:W-:Y:S02]  /*4fa0*/  IMAD.MOV.U32 R8, RZ, RZ, RZ ;  /* 0x000000ffff087224 */ /* 0x001fe400078e00ff */
[----:B-1----:R-:W-:-:S04]  /*4fb0*/  IMAD.MOV R13, RZ, RZ, -R9 ;  /* 0x000000ffff0d7224 */ /* 0x002fc800078e0a09 */
[----:B------:R-:W-:-:S04]  /*4fc0*/  IMAD R13, R13, R0, RZ ;  /* 0x000000000d0d7224 */ /* 0x000fc800078e02ff */
[----:B------:R-:W-:-:S04]  /*4fd0*/  IMAD.HI.U32 R13, R9, R13, R8 ;  /* 0x0000000d090d7227 */ /* 0x000fc800078e0008 */
[----:B------:R-:W-:Y:S02]  /*4fe0*/  IMAD.MOV.U32 R8, RZ, RZ, R14 ;  /* 0x000000ffff087224 */ /* 0x000fe400078e000e */
[----:B------:R-:W-:-:S04]  /*4ff0*/  IMAD.HI.U32 R14, R13, R12, RZ ;  /* 0x0000000c0d0e7227 */ /* 0x000fc800078e00ff */
[----:B------:R-:W-:-:S04]  /*5000*/  IMAD.HI.U32 R9, R13, R8, RZ ;  /* 0x000000080d097227 */ /* 0x000fc800078e00ff */
[----:B------:R-:W-:Y:S02]  /*5010*/  IMAD.MOV R9, RZ, RZ, -R9 ;  /* 0x000000ffff097224 */ /* 0x000fe400078e0a09 */
[----:B------:R-:W-:Y:S01]  /*5020*/  IMAD.HI.U32 R20, R13, R15, RZ ;  /* 0x0000000f0d147227 */ /* 0x000fe200078e00ff */
[----:B------:R-:W-:-:S03]  /*5030*/  IADD3 R13, PT, PT, -R14, RZ, RZ ;  /* 0x000000ff0e0d7210 */ /* 0x000fc60007ffe1ff */
[C---:B------:R-:W-:Y:S02]  /*5040*/  IMAD R9, R0.reuse, R9, R8 ;  /* 0x0000000900097224 */ /* 0x040fe400078e0208 */
[----:B------:R-:W-:Y:S02]  /*5050*/  IMAD.MOV R20, RZ, RZ, -R20 ;  /* 0x000000ffff147224 */ /* 0x000fe400078e0a14 */
[C---:B------:R-:W-:Y:S01]  /*5060*/  IMAD R13, R0.reuse, R13, R12 ;  /* 0x0000000d000d7224 */ /* 0x040fe200078e020c */
[C---:B------:R-:W-:Y:S01]  /*5070*/  ISETP.GT.U32.AND P1, PT, R0.reuse, R9, PT ;  /* 0x000000090000720c */ /* 0x040fe20003f24070 */
[----:B------:R-:W-:-:S03]  /*5080*/  IMAD R8, R0, R20, R15 ;  /* 0x0000001400087224 */ /* 0x000fc600078e020f */
[C---:B------:R-:W-:Y:S02]  /*5090*/  ISETP.GT.U32.AND P3, PT, R0.reuse, R13, PT ;  /* 0x0000000d0000720c */ /* 0x040fe40003f64070 */
[----:B------:R-:W-:-:S07]  /*50a0*/  ISETP.GT.U32.AND P4, PT, R0, R8, PT ;  /* 0x000000080000720c */ /* 0x000fce0003f84070 */
[----:B------:R-:W-:-:S04]  /*50b0*/  @!P1 IMAD.IADD R9, R9, 0x1, -R0 ;  /* 0x0000000109099824 */ /* 0x000fc800078e0a00 */
[----:B------:R-:W-:Y:S01]  /*50c0*/  @!P3 IMAD.IADD R13, R13, 0x1, -R0 ;  /* 0x000000010d0db824 */ /* 0x000fe200078e0a00 */
[----:B------:R-:W-:Y:S02]  /*50d0*/  ISETP.GT.U32.AND P6, PT, R0, R9, PT ;  /* 0x000000090000720c */ /* 0x000fe40003fc4070 */
[----:B------:R-:W-:Y:S02]  /*50e0*/  @!P4 IADD3 R8, PT, PT, R8, -R0, RZ ;  /* 0x800000000808c210 */ /* 0x000fe40007ffe0ff */
[C---:B------:R-:W-:Y:S02]  /*50f0*/  ISETP.GT.U32.AND P1, PT, R0.reuse, R13, PT ;  /* 0x0000000d0000720c */ /* 0x040fe40003f24070 */
[----:B------:R-:W-:Y:S02]  /*5100*/  ISETP.GT.U32.AND P3, PT, R0, R8, PT ;  /* 0x000000080000720c */ /* 0x000fe40003f64070 */
[----:B------:R-:W-:-:S05]  /*5110*/  ISETP.GE.AND P4, PT, R3, RZ, PT ;  /* 0x000000ff0300720c */ /* 0x000fca0003f86270 */
[--C-:B------:R-:W-:Y:S01]  /*5120*/  @!P6 IMAD.IADD R9, R9, 0x1, -R0.reuse ;  /* 0x000000010909e824 */ /* 0x100fe200078e0a00 */
[----:B------:R-:W-:Y:S02]  /*5130*/  ISETP.GE.AND P6, PT, R11, RZ, PT ;  /* 0x000000ff0b00720c */ /* 0x000fe40003fc6270 */
[----:B------:R-:W-:Y:S01]  /*5140*/  LOP3.LUT R11, RZ, R4, RZ, 0x33, !PT ;  /* 0x00000004ff0b7212 */ /* 0x000fe200078e33ff */
[--C-:B------:R-:W-:Y:S01]  /*5150*/  @!P1 IMAD.IADD R13, R13, 0x1, -R0.reuse ;  /* 0x000000010d0d9824 */ /* 0x100fe200078e0a00 */
[----:B------:R-:W-:Y:S01]  /*5160*/  ISETP.NE.AND P1, PT, R4, RZ, PT ;  /* 0x000000ff0400720c */ /* 0x000fe20003f25270 */
[----:B------:R-:W-:Y:S01]  /*5170*/  @!P3 IMAD.IADD R8, R8, 0x1, -R0 ;  /* 0x000000010808b824 */ /* 0x000fe200078e0a00 */
[----:B------:R-:W-:Y:S01]  /*5180*/  MOV R0, R9 ;  /* 0x0000000900007202 */ /* 0x000fe20000000f00 */
[----:B------:R-:W-:-:S04]  /*5190*/  IMAD.MOV.U32 R3, RZ, RZ, R13 ;  /* 0x000000ffff037224 */ /* 0x000fc800078e000d */
[----:B------:R-:W-:Y:S02]  /*51a0*/  @!P4 IMAD.MOV R0, RZ, RZ, -R0 ;  /* 0x000000ffff00c224 */ /* 0x000fe400078e0a00 */
[----:B------:R-:W-:Y:S01]  /*51b0*/  @!P5 IMAD.MOV R3, RZ, RZ, -R3 ;  /* 0x000000ffff03d224 */ /* 0x000fe200078e0a03 */
[----:B------:R-:W-:Y:S02]  /*51c0*/  @!P6 IADD3 R8, PT, PT, -R8, RZ, RZ ;  /* 0x000000ff0808e210 */ /* 0x000fe40007ffe1ff */
        /* <DEDUP_REMOVED lines=8> */
[----:B--2---:R0:W-:Y:S02]  /*5250*/  STS.U8 [UR5+0xa], R8 ;  /* 0x00000a08ff007988 */ /* 0x0041e40008000005 */
.L_x_39:
[----:B------:R-:W-:Y:S05]  /*5260*/  BSYNC.RECONVERGENT B0 ;  /* 0x0000000000007941 */ /* 0x000fea0003800200 */
.L_x_38:
[----:B------:R-:W-:Y:S04]  /*5270*/  BSSY.RECONVERGENT B0, `(.L_x_40) ;  /* 0x0000039000007945 */ /* 0x000fe80003800200 */
[----:B------:R-:W-:Y:S05]  /*5280*/  @P0 BRA `(.L_x_41) ;  /* 0x0000000000dc0947 */ /* 0x000fea0003800000 */
[----:B------:R-:W-:Y:S01]  /*5290*/  IABS R0, R4 ;  /* 0x0000000400007213 */ /* 0x000fe20000000000 */
[----:B0-----:R-:W-:Y:S01]  /*52a0*/  VIADD R3, R17, 0x1 ;  /* 0x0000000111037836 */ /* 0x001fe20000000000 */
[----:B------:R-:W-:Y:S02]  /*52b0*/  IADD3 R10, PT, PT, R18, 0x1, RZ ;  /* 0x00000001120a7810 */ /* 0x000fe40007ffe0ff */
[----:B------:R-:W0:Y:S01]  /*52c0*/  I2F.RP R11, R0 ;  /* 0x00000000000b7306 */ /* 0x000e220000209400 */
[----:B------:R-:W-:Y:S02]  /*52d0*/  IABS R14, R19 ;  /* 0x00000013000e7213 */ /* 0x000fe40000000000 */
[----:B------:R-:W-:-:S05]  /*52e0*/  IABS R12, R3 ;  /* 0x00000003000c7213 */ /* 0x000fca0000000000 */
[----:B0-----:R-:W1:Y:S02]  /*52f0*/  MUFU.RCP R11, R11 ;  /* 0x0000000b000b7308 */ /* 0x001e640000001000 */
[----:B-1-3--:R-:W-:Y:S01]  /*5300*/  VIADD R8, R11, 0xffffffe ;  /* 0x0ffffffe0b087836 */ /* 0x00afe20000000000 */
[----:B------:R-:W-:-:S05]  /*5310*/  IABS R11, R10 ;  /* 0x0000000a000b7213 */ /* 0x000fca0000000000 */
[----:B------:R0:W1:Y:S02]  /*5320*/  F2I.FTZ.U32.TRUNC.NTZ R9, R8 ;  /* 0x0000000800097305 */ /* 0x000064000021f000 */
[----:B0-----:R-:W-:Y:S02]  /*5330*/  IMAD.MOV.U32 R8, RZ, RZ, RZ ;  /* 0x000000ffff087224 */ /* 0x001fe400078e00ff */
[----:B-1----:R-:W-:-:S04]  /*5340*/  IMAD.MOV R13, RZ, RZ, -R9 ;  /* 0x000000ffff0d7224 */ /* 0x002fc800078e0a09 */
[----:B------:R-:W-:-:S04]  /*5350*/  IMAD R13, R13, R0, RZ ;  /* 0x000000000d0d7224 */ /* 0x000fc800078e02ff */
[----:B------:R-:W-:-:S04]  /*5360*/  IMAD.HI.U32 R13, R9, R13, R8 ;  /* 0x0000000d090d7227 */ /* 0x000fc800078e0008 */
[----:B------:R-:W-:Y:S02]  /*5370*/  IMAD.MOV.U32 R8, RZ, RZ, R12 ;  /* 0x000000ffff087224 */ /* 0x000fe400078e000c */
[----:B------:R-:W-:-:S04]  /*5380*/  IMAD.HI.U32 R12, R13, R11, RZ ;  /* 0x0000000b0d0c7227 */ /* 0x000fc800078e00ff */
[----:B------:R-:W-:Y:S01]  /*5390*/  IMAD.HI.U32 R9, R13, R8, RZ ;  /* 0x000000080d097227 */ /* 0x000fe200078e00ff */
[----:B------:R-:W-:-:S03]  /*53a0*/  IADD3 R12, PT, PT, -R12, RZ, RZ ;  /* 0x000000ff0c0c7210 */ /* 0x000fc60007ffe1ff */
[----:B------:R-:W-:Y:S02]  /*53b0*/  IMAD.MOV R9, RZ, RZ, -R9 ;  /* 0x000000ffff097224 */ /* 0x000fe400078e0a09 */
[----:B------:R-:W-:-:S04]  /*53c0*/  IMAD.HI.U32 R13, R13, R14, RZ ;  /* 0x0000000e0d0d7227 */ /* 0x000fc800078e00ff */
[C---:B------:R-:W-:Y:S02]  /*53d0*/  IMAD R9, R0.reuse, R9, R8 ;  /* 0x0000000900097224 */ /* 0x040fe400078e0208 */
[----:B------:R-:W-:Y:S02]  /*53e0*/  IMAD.MOV R13, RZ, RZ, -R13 ;  /* 0x000000ffff0d7224 */ /* 0x000fe400078e0a0d */
[C---:B------:R-:W-:Y:S01]  /*53f0*/  IMAD R11, R0.reuse, R12, R11 ;  /* 0x0000000c000b7224 */ /* 0x040fe200078e020b */
[C---:B------:R-:W-:Y:S01]  /*5400*/  ISETP.GT.U32.AND P0, PT, R0.reuse, R9, PT ;  /* 0x000000090000720c */ /* 0x040fe20003f04070 */
[----:B------:R-:W-:-:S03]  /*5410*/  IMAD R8, R0, R13, R14 ;  /* 0x0000000d00087224 */ /* 0x000fc600078e020e */
[C---:B------:R-:W-:Y:S02]  /*5420*/  ISETP.GT.U32.AND P1, PT, R0.reuse, R11, PT ;  /* 0x0000000b0000720c */ /* 0x040fe40003f24070 */
[----:B------:R-:W-:-:S07]  /*5430*/  ISETP.GT.U32.AND P3, PT, R0, R8, PT ;  /* 0x000000080000720c */ /* 0x000fce0003f64070 */
[----:B------:R-:W-:Y:S01]  /*5440*/  @!P0 IMAD.IADD R9, R9, 0x1, -R0 ;  /* 0x0000000109098824 */ /* 0x000fe200078e0a00 */
[----:B------:R-:W-:-:S03]  /*5450*/  ISETP.GE.AND P0, PT, R3, RZ, PT ;  /* 0x000000ff0300720c */ /* 0x000fc60003f06270 */
[----:B------:R-:W-:Y:S01]  /*5460*/  @!P1 IMAD.IADD R11, R11, 0x1, -R0 ;  /* 0x000000010b0b9824 */ /* 0x000fe200078e0a00 */
[----:B------:R-:W-:Y:S02]  /*5470*/  ISETP.GT.U32.AND P4, PT, R0, R9, PT ;  /* 0x000000090000720c */ /* 0x000fe40003f84070 */
[----:B------:R-:W-:Y:S02]  /*5480*/  @!P3 IADD3 R8, PT, PT, R8, -R0, RZ ;  /* 0x800000000808b210 */ /* 0x000fe40007ffe0ff */
[C---:B------:R-:W-:Y:S02]  /*5490*/  ISETP.GT.U32.AND P5, PT, R0.reuse, R11, PT ;  /* 0x0000000b0000720c */ /* 0x040fe40003fa4070 */
[----:B------:R-:W-:Y:S02]  /*54a0*/  ISETP.GT.U32.AND P6, PT, R0, R8, PT ;  /* 0x000000080000720c */ /* 0x000fe40003fc4070 */
[----:B------:R-:W-:Y:S02]  /*54b0*/  ISETP.GE.AND P1, PT, R10, RZ, PT ;  /* 0x000000ff0a00720c */ /* 0x000fe40003f26270 */
[----:B------:R-:W-:-:S03]  /*54c0*/  ISETP.GE.AND P3, PT, R19, RZ, PT ;  /* 0x000000ff1300720c */ /* 0x000fc60003f66270 */
[----:B------:R-:W-:Y:S01]  /*54d0*/  @!P4 IMAD.IADD R9, R9, 0x1, -R0 ;  /* 0x000000010909c824 */ /* 0x000fe200078e0a00 */
[----:B------:R-:W-:-:S03]  /*54e0*/  ISETP.NE.AND P4, PT, R4, RZ, PT ;  /* 0x000000ff0400720c */ /* 0x000fc60003f85270 */
[--C-:B------:R-:W-:Y:S02]  /*54f0*/  @!P5 IMAD.IADD R11, R11, 0x1, -R0.reuse ;  /* 0x000000010b0bd824 */ /* 0x100fe400078e0a00 */
[----:B------:R-:W-:Y:S01]  /*5500*/  @!P6 IMAD.IADD R8, R8, 0x1, -R0 ;  /* 0x000000010808e824 */ /* 0x000fe200078e0a00 */
[----:B------:R-:W-:Y:S01]  /*5510*/  MOV R0, R9 ;  /* 0x0000000900007202 */ /* 0x000fe20000000f00 */
[----:B------:R-:W-:Y:S01]  /*5520*/  IMAD.MOV.U32 R3, RZ, RZ, R11 ;  /* 0x000000ffff037224 */ /* 0x000fe200078e000b */
[----:B------:R-:W-:Y:S02]  /*5530*/  LOP3.LUT R11, RZ, R4, RZ, 0x33, !PT ;  /* 0x00000004ff0b7212 */ /* 0x000fe400078e33ff */
[----:B------:R-:W-:Y:S01]  /*5540*/  @!P3 IADD3 R8, PT, PT, -R8, RZ, RZ ;  /* 0x000000ff0808b210 */ /* 0x000fe20007ffe1ff */
        /* <DEDUP_REMOVED lines=8> */
[----:B------:R-:W-:-:S06]  /*55d0*/  LEA.HI.X.SX32 R9, R0, UR13, 0x1, P0 ;  /* 0x0000000d00097c11 */ /* 0x000fcc00080f0eff */
[----:B------:R-:W3:Y:S04]  /*55e0*/  LDG.E.U8 R9, desc[UR8][R8.64] ;  /* 0x0000000808097981 */ /* 0x000ee8000c1e1100 */
[----:B---3--:R0:W-:Y:S02]  /*55f0*/  STS.U8 [R2+UR5+0xb], R9 ;  /* 0x00000b0902007988 */ /* 0x0081e40008000005 */
.L_x_41:
[----:B------:R-:W-:Y:S05]  /*5600*/  BSYNC.RECONVERGENT B0 ;  /* 0x0000000000007941 */ /* 0x000fea0003800200 */
.L_x_40:
[----:B------:R-:W-:Y:S04]  /*5610*/  BSSY.RECONVERGENT B0, `(.L_x_42) ;  /* 0x000003a000007945 */ /* 0x000fe80003800200 */
[----:B------:R-:W-:Y:S05]  /*5620*/  @P2 BRA `(.L_x_43) ;  /* 0x0000000000e02947 */ /* 0x000fea0003800000 */
[----:B------:R-:W-:Y:S01]  /*5630*/  IABS R0, R4 ;  /* 0x0000000400007213 */ /* 0x000fe20000000000 */
[----:B------:R-:W-:Y:S01]  /*5640*/  VIADD R17, R17, 0x1 ;  /* 0x0000000111117836 */ /* 0x000fe20000000000 */
[----:B------:R-:W-:Y:S01]  /*5650*/  IADD3 R18, PT, PT, R18, 0x1, RZ ;  /* 0x0000000112127810 */ /* 0x000fe20007ffe0ff */
[----:B------:R-:W-:Y:S01]  /*5660*/  VIADD R19, R19, 0x1 ;  /* 0x0000000113137836 */ /* 0x000fe20000000000 */
[----:B01-3--:R-:W0:Y:S02]  /*5670*/  I2F.RP R8, R0 ;  /* 0x0000000000087306 */ /* 0x00be240000209400 */
[----:B------:R-:W-:Y:S02]  /*5680*/  IABS R10, R17 ;  /* 0x00000011000a7213 */ /* 0x000fe40000000000 */
[----:B------:R-:W-:Y:S02]  /*5690*/  IABS R11, R19 ;  /* 0x00000013000b7213 */ /* 0x000fe40000000000 */
[----:B------:R-:W-:-:S02]  /*56a0*/  ISETP.GE.AND P3, PT, R18, RZ, PT ;  /* 0x000000ff1200720c */ /* 0x000fc40003f66270 */
[----:B------:R-:W-:Y:S01]  /*56b0*/  ISETP.GE.AND P5, PT, R19, RZ, PT ;  /* 0x000000ff1300720c */ /* 0x000fe20003fa6270 */
[----:B0-----:R-:W2:Y:S02]  /*56c0*/  MUFU.RCP R8, R8 ;  /* 0x0000000800087308 */ /* 0x001ea40000001000 */
[----:B--2---:R-:W-:Y:S01]  /*56d0*/  VIADD R2, R8, 0xffffffe ;  /* 0x0ffffffe08027836 */ /* 0x004fe20000000000 */
        /* <DEDUP_REMOVED lines=9> */
[----:B------:R-:W-:Y:S01]  /*5770*/  IMAD.HI.U32 R12, R9, R11, RZ ;  /* 0x0000000b090c7227 */ /* 0x000fe200078e00ff */
[----:B------:R-:W-:-:S03]  /*5780*/  IADD3 R3, PT, PT, -R3, RZ, RZ ;  /* 0x000000ff03037210 */ /* 0x000fc60007ffe1ff */
[----:B------:R-:W-:Y:S02]  /*5790*/  IMAD.MOV R9, RZ, RZ, -R10 ;  /* 0x000000ffff097224 */ /* 0x000fe400078e0a0a */
[----:B------:R-:W-:Y:S02]  /*57a0*/  IMAD.MOV R12, RZ, RZ, -R12 ;  /* 0x000000ffff0c7224 */ /* 0x000fe400078e0a0c */
[C---:B------:R-:W-:Y:S02]  /*57b0*/  IMAD R3, R0.reuse, R3, R2 ;  /* 0x0000000300037224 */ /* 0x040fe400078e0202 */
[C---:B------:R-:W-:Y:S02]  /*57c0*/  IMAD R2, R0.reuse, R9, R8 ;  /* 0x0000000900027224 */ /* 0x040fe400078e0208 */
[C---:B------:R-:W-:Y:S01]  /*57d0*/  IMAD R9, R0.reuse, R12, R11 ;  /* 0x0000000c00097224 */ /* 0x040fe200078e020b */
[C---:B------:R-:W-:Y:S02]  /*57e0*/  ISETP.GT.U32.AND P0, PT, R0.reuse, R3, PT ;  /* 0x000000030000720c */ /* 0x040fe40003f04070 */
[----:B------:R-:W-:-:S02]  /*57f0*/  ISETP.GT.U32.AND P1, PT, R0, R2, PT ;  /* 0x000000020000720c */ /* 0x000fc40003f24070 */
[----:B------:R-:W-:Y:S02]  /*5800*/  ISETP.GT.U32.AND P2, PT, R0, R9, PT ;  /* 0x000000090000720c */ /* 0x000fe40003f44070 */
[----:B------:R-:W-:-:S07]  /*5810*/  LOP3.LUT R11, RZ, R4, RZ, 0x33, !PT ;  /* 0x00000004ff0b7212 */ /* 0x000fce00078e33ff */
[--C-:B------:R-:W-:Y:S02]  /*5820*/  @!P0 IMAD.IADD R3, R3, 0x1, -R0.reuse ;  /* 0x0000000103038824 */ /* 0x100fe400078e0a00 */
[----:B------:R-:W-:Y:S02]  /*5830*/  @!P1 IADD3 R2, PT, PT, R2, -R0, RZ ;  /* 0x8000000002029210 */ /* 0x000fe40007ffe0ff */
[----:B------:R-:W-:Y:S01]  /*5840*/  @!P2 IMAD.IADD R9, R9, 0x1, -R0 ;  /* 0x000000010909a824 */ /* 0x000fe200078e0a00 */
[C---:B------:R-:W-:Y:S02]  /*5850*/  ISETP.GT.U32.AND P0, PT, R0.reuse, R3, PT ;  /* 0x000000030000720c */ /* 0x040fe40003f04070 */
[C---:B------:R-:W-:Y:S02]  /*5860*/  ISETP.GT.U32.AND P2, PT, R0.reuse, R2, PT ;  /* 0x000000020000720c */ /* 0x040fe40003f44070 */
[----:B------:R-:W-:Y:S02]  /*5870*/  ISETP.GT.U32.AND P4, PT, R0, R9, PT ;  /* 0x000000090000720c */ /* 0x000fe40003f84070 */
[----:B------:R-:W-:-:S07]  /*5880*/  ISETP.GE.AND P1, PT, R17, RZ, PT ;  /* 0x000000ff1100720c */ /* 0x000fce0003f26270 */
[--C-:B------:R-:W-:Y:S01]  /*5890*/  @!P0 IMAD.IADD R3, R3, 0x1, -R0.reuse ;  /* 0x0000000103038824 */ /* 0x100fe200078e0a00 */
[----:B------:R-:W-:Y:S01]  /*58a0*/  ISETP.NE.AND P0, PT, R4, RZ, PT ;  /* 0x000000ff0400720c */ /* 0x000fe20003f05270 */
[----:B------:R-:W-:Y:S02]  /*58b0*/  @!P2 IMAD.IADD R2, R2, 0x1, -R0 ;  /* 0x000000010202a824 */ /* 0x000fe400078e0a00 */
[----:B------:R-:W-:Y:S01]  /*58c0*/  @!P4 IADD3 R9, PT, PT, R9, -R0, RZ ;  /* 0x800000000909c210 */ /* 0x000fe20007ffe0ff */
[----:B------:R-:W-:Y:S02]  /*58d0*/  IMAD.MOV.U32 R0, RZ, RZ, R3 ;  /* 0x000000ffff007224 */ /* 0x000fe400078e0003 */
[----:B------:R-:W-:Y:S02]  /*58e0*/  @!P3 IADD3 R2, PT, PT, -R2, RZ, RZ ;  /* 0x000000ff0202b210 */ /* 0x000fe40007ffe1ff */
[----:B------:R-:W-:Y:S02]  /*58f0*/  @!P1 IMAD.MOV R0, RZ, RZ, -R0 ;  /* 0x000000ffff009224 */ /* 0x000fe400078e0a00 */
[----:B------:R-:W-:-:S03]  /*5900*/  IMAD.MOV.U32 R3, RZ, RZ, R9 ;  /* 0x000000ffff037224 */ /* 0x000fc600078e0009 */
        /* <DEDUP_REMOVED lines=9> */
[----:B--2---:R0:W-:Y:S02]  /*59a0*/  STS.U8 [R5+UR5+0xb], R2 ;  /* 0x00000b0205007988 */ /* 0x0041e40008000005 */
.L_x_43:
[----:B------:R-:W-:Y:S05]  /*59b0*/  BSYNC.RECONVERGENT B0 ;  /* 0x0000000000007941 */ /* 0x000fea0003800200 */
.L_x_42:
[----:B------:R-:W-:Y:S06]  /*59c0*/  BAR.SYNC.DEFER_BLOCKING 0x0 ;  /* 0x0000000000007b1d */ /* 0x000fec0000010000 */
[----:B----4-:R-:W-:Y:S04]  /*59d0*/  LDS.S8 R20, [R16+-0x64] ;  /* 0xffff9c0010147984 */ /* 0x010fe80000000200 */
[----:B-1----:R-:W-:Y:S04]  /*59e0*/  LDS.S8 R21, [R16+-0x63] ;  /* 0xffff9d0010157984 */ /* 0x002fe80000000200 */
[----:B------:R-:W1:Y:S04]  /*59f0*/  LDS.S8 R22, [R16+-0x62] ;  /* 0xffff9e0010167984 */ /* 0x000e680000000200 */
[----:B------:R-:W-:Y:S04]  /*5a00*/  LDS.S8 R23, [R16+-0x5a] ;  /* 0xffffa60010177984 */ /* 0x000fe80000000200 */
[----:B------:R-:W4:Y:S04]  /*5a10*/  LDS.S8 R24, [R16+-0x59] ;  /* 0xffffa70010187984 */ /* 0x000f280000000200 */
[----:B------:R-:W-:Y:S04]  /*5a20*/  LDS.S8 R18, [R16+-0x58] ;  /* 0xffffa80010127984 */ /* 0x000fe80000000200 */
[----:B------:R-:W5:Y:S04]  /*5a30*/  LDS.S8 R19, [R16+-0x50] ;  /* 0xffffb00010137984 */ /* 0x000f680000000200 */
[----:B0-----:R-:W-:Y:S04]  /*5a40*/  LDS.S8 R10, [R16+-0x4f] ;  /* 0xffffb100100a7984 */ /* 0x001fe80000000200 */
[----:B---3--:R-:W0:Y:S04]  /*5a50*/  LDS.S8 R13, [R16+-0x4e] ;  /* 0xffffb200100d7984 */ /* 0x008e280000000200 */
[----:B------:R-:W-:Y:S04]  /*5a60*/  LDS.S8 R12, [R16] ;  /* 0x00000000100c7984 */ /* 0x000fe80000000200 */
[----:B--2---:R-:W2:Y:S04]  /*5a70*/  LDS.S8 R15, [R16+0x1] ;  /* 0x00000100100f7984 */ /* 0x004ea80000000200 */
[----:B------:R-:W-:Y:S04]  /*5a80*/  LDS.S8 R14, [R16+0x2] ;  /* 0x00000200100e7984 */ /* 0x000fe80000000200 */
[----:B------:R-:W3:Y:S01]  /*5a90*/  LDS.S8 R17, [R16+0xa] ;  /* 0x00000a0010117984 */ /* 0x000ee20000000200 */
[----:B-1----:R-:W-:-:S03]  /*5aa0*/  IADD3 R22, PT, PT, R22, R20, R21 ;  /* 0x0000001416167210 */ /* 0x002fc60007ffe015 */
[----:B------:R-:W-:Y:S04]  /*5ab0*/  LDS.S8 R0, [R16+0xc] ;  /* 0x00000c0010007984 */ /* 0x000fe80000000200 */
[----:B------:R-:W1:Y:S01]  /*5ac0*/  LDS.S8 R3, [R16+0x14] ;  /* 0x0000140010037984 */ /* 0x000e620000000200 */
[----:B----4-:R-:W-:-:S03]  /*5ad0*/  IADD3 R24, PT, PT, R24, R22, R23 ;  /* 0x0000001618187210 */ /* 0x010fc60007ffe017 */
[----:B------:R-:W-:Y:S04]  /*5ae0*/  LDS.S8 R2, [R16+0x15] ;  /* 0x0000150010027984 */ /* 0x000fe80000000200 */
[----:B------:R-:W4:Y:S01]  /*5af0*/  LDS.S8 R5, [R16+0x16] ;  /* 0x0000160010057984 */ /* 0x000f220000000200 */
[----:B-----5:R-:W-:-:S03]  /*5b00*/  IADD3 R19, PT, PT, R19, R24, R18 ;  /* 0x0000001813137210 */ /* 0x020fc60007ffe012 */
[----:B------:R-:W-:Y:S04]  /*5b10*/  LDS.S8 R4, [R16+0x64] ;  /* 0x0000640010047984 */ /* 0x000fe80000000200 */
[----:B------:R-:W5:Y:S01]  /*5b20*/  LDS.S8 R9, [R16+0x65] ;  /* 0x0000650010097984 */ /* 0x000f620000000200 */
[----:B0-----:R-:W-:-:S03]  /*5b30*/  IADD3 R10, PT, PT, R13, R19, R10 ;  /* 0x000000130d0a7210 */ /* 0x001fc60007ffe00a */
[----:B------:R-:W-:Y:S04]  /*5b40*/  LDS.S8 R8, [R16+0x66] ;  /* 0x0000660010087984 */ /* 0x000fe80000000200 */
[----:B------:R-:W0:Y:S01]  /*5b50*/  LDS.S8 R11, [R16+0x6e] ;  /* 0x00006e00100b7984 */ /* 0x000e220000000200 */
[----:B--2---:R-:W-:-:S03]  /*5b60*/  IADD3 R10, PT, PT, R15, R10, R12 ;  /* 0x0000000a0f0a7210 */ /* 0x004fc60007ffe00c */
[----:B------:R-:W-:Y:S04]  /*5b70*/  LDS.S8 R21, [R16+0x6f] ;  /* 0x00006f0010157984 */ /* 0x000fe80000000200 */
[----:B------:R-:W2:Y:S01]  /*5b80*/  LDS.S8 R20, [R16+0x70] ;  /* 0x0000700010147984 */ /* 0x000ea20000000200 */
[----:B---3--:R-:W-:-:S03]  /*5b90*/  IADD3 R14, PT, PT, R17, R10, R14 ;  /* 0x0000000a110e7210 */ /* 0x008fc60007ffe00e */
[----:B------:R-:W-:Y:S04]  /*5ba0*/  LDS.S8 R23, [R16+0x78] ;  /* 0x0000780010177984 */ /* 0x000fe80000000200 */
[----:B------:R-:W3:Y:S01]  /*5bb0*/  LDS.S8 R22, [R16+0x79] ;  /* 0x0000790010167984 */ /* 0x000ee20000000200 */
[----:B-1----:R-:W-:-:S03]  /*5bc0*/  IADD3 R0, PT, PT, R3, R14, R0 ;  /* 0x0000000e03007210 */ /* 0x002fc60007ffe000 */
[----:B------:R-:W1:Y:S04]  /*5bd0*/  LDS.S8 R18, [R16+0x7a] ;  /* 0x00007a0010127984 */ /* 0x000e680000000200 */
[----:B------:R-:W1:Y:S01]  /*5be0*/  LDS.U8 R10, [R16+0xb] ;  /* 0x00000b00100a7984 */ /* 0x000e620000000000 */
[----:B----4-:R-:W-:-:S04]  /*5bf0*/  IADD3 R0, PT, PT, R5, R0, R2 ;  /* 0x0000000005007210 */ /* 0x010fc80007ffe002 */
[----:B-----5:R-:W-:-:S04]  /*5c00*/  IADD3 R0, PT, PT, R9, R0, R4 ;  /* 0x0000000009007210 */ /* 0x020fc80007ffe004 */
[----:B0-----:R-:W-:-:S04]  /*5c10*/  IADD3 R0, PT, PT, R11, R0, R8 ;  /* 0x000000000b007210 */ /* 0x001fc80007ffe008 */
[----:B--2---:R-:W-:-:S04]  /*5c20*/  IADD3 R0, PT, PT, R20, R0, R21 ;  /* 0x0000000014007210 */ /* 0x004fc80007ffe015 */
[----:B---3--:R-:W-:-:S05]  /*5c30*/  IADD3 R23, PT, PT, R22, R0, R23 ;  /* 0x0000000016177210 */ /* 0x008fca0007ffe017 */
[----:B-1----:R-:W-:-:S04]  /*5c40*/  IMAD.IADD R18, R23, 0x1, R18 ;  /* 0x0000000117127824 */ /* 0x002fc800078e0212 */
[----:B------:R-:W-:-:S05]  /*5c50*/  VIADD R0, R18, 0xfffffff8 ;  /* 0xfffffff812007836 */ /* 0x000fca0000000000 */
[----:B------:R-:W-:-:S04]  /*5c60*/  ISETP.GT.U32.AND P0, PT, R0, -0x4, PT ;  /* 0xfffffffc0000780c */ /* 0x000fc80003f04070 */
[----:B------:R-:W-:-:S13]  /*5c70*/  ISETP.EQ.OR P0, PT, R10, RZ, P0 ;  /* 0x000000ff0a00720c */ /* 0x000fda0000702670 */
[----:B------:R-:W0:Y:S02]  /*5c80*/  @!P0 LDC.64 R2, c[0x0][0x390] ;  /* 0x0000e400ff028b82 */ /* 0x000e240000000a00 */
[----:B0-----:R-:W-:-:S04]  /*5c90*/  @!P0 IADD3 R2, P1, PT, R7, R2, RZ ;  /* 0x0000000207028210 */ /* 0x001fc80007f3e0ff */
[----:B------:R-:W-:-:S05]  /*5ca0*/  @!P0 IADD3.X R3, PT, PT, R6, R3, RZ, P1, !PT ;  /* 0x0000000306038210 */ /* 0x000fca0000ffe4ff */
[----:B------:R0:W-:Y:S01]  /*5cb0*/  @!P0 STG.E.U8 desc[UR8][R2.64], RZ ;  /* 0x000000ff02008986 */ /* 0x0001e2000c101108 */
[----:B------:R-:W-:Y:S05]  /*5cc0*/  @!P0 EXIT ;  /* 0x000000000000894d */ /* 0x000fea0003800000 */
[----:B------:R-:W-:Y:S01]  /*5cd0*/  ISETP.NE.AND P0, PT, R18, 0x6, PT ;  /* 0x000000061200780c */ /* 0x000fe20003f05270 */
[----:B------:R-:W-:-:S03]  /*5ce0*/  IMAD.MOV.U32 R0, RZ, RZ, 0x1 ;  /* 0x00000001ff007424 */ /* 0x000fc600078e00ff */
[----:B------:R-:W-:-:S13]  /*5cf0*/  ISETP.NE.OR P0, PT, R10, RZ, P0 ;  /* 0x000000ff0a00720c */ /* 0x000fda0000705670 */
[----:B0-----:R-:W0:Y:S02]  /*5d00*/  @!P0 LDC.64 R2, c[0x0][0x390] ;  /* 0x0000e400ff028b82 */ /* 0x001e240000000a00 */
[----:B0-----:R-:W-:-:S05]  /*5d10*/  @!P0 IADD3 R2, P1, PT, R7, R2, RZ ;  /* 0x0000000207028210 */ /* 0x001fca0007f3e0ff */
[----:B------:R-:W-:-:S05]  /*5d20*/  @!P0 IMAD.X R3, R6, 0x1, R3, P1 ;  /* 0x0000000106038824 */ /* 0x000fca00008e0603 */
[----:B------:R0:W-:Y:S01]  /*5d30*/  @!P0 STG.E.U8 desc[UR8][R2.64], R0 ;  /* 0x0000000002008986 */ /* 0x0001e2000c101108 */
[----:B------:R-:W-:Y:S05]  /*5d40*/  @!P0 EXIT ;  /* 0x000000000000894d */ /* 0x000fea0003800000 */
[----:B------:R-:W0:Y:S02]  /*5d50*/  LDCU.64 UR4, c[0x0][0x390] ;  /* 0x00007200ff0477ac */ /* 0x000e240008000a00 */
[----:B0-----:R-:W-:-:S04]  /*5d60*/  IADD3 R2, P0, PT, R7, UR4, RZ ;  /* 0x0000000407027c10 */ /* 0x001fc8000ff1e0ff */
[----:B------:R-:W-:-:S05]  /*5d70*/  IADD3.X R3, PT, PT, R6, UR5, RZ, P0, !PT ;  /* 0x0000000506037c10 */ /* 0x000fca00087fe4ff */
[----:B------:R-:W-:Y:S01]  /*5d80*/  STG.E.U8 desc[UR8][R2.64], R10 ;  /* 0x0000000a02007986 */ /* 0x000fe2000c101108 */
[----:B------:R-:W-:Y:S05]  /*5d90*/  EXIT ;  /* 0x000000000000794d */ /* 0x000fea0003800000 */
.L_x_44:
[----:B------:R-:W-:-:S00]  /*5da0*/  BRA `(.L_x_44) ;  /* 0xfffffffc00fc7947 */ /* 0x000fc0000383ffff */
[----:B------:R-:W-:-:S00]  /*5db0*/  NOP ;  /* 0x0000000000007918 */ /* 0x000fc00000000000 */
        /* <DEDUP_REMOVED lines=12> */
.L_x_45:


//--------------------- .nv.shared._Z13life3d_kerneliPcS_ --------------------------
	.section	.nv.shared._Z13life3d_kerneliPcS_,"aw",@nobits
	.sectionflags	@""
.nv.shared._Z13life3d_kerneliPcS_:
	.zero		2024


//--------------------- .nv.shared.reserved.0     --------------------------
	.section	.nv.shared.reserved.0,"aw",@nobits
	.weak		__nv_reservedSMEM_offset_0_alias
	.size		__nv_reservedSMEM_offset_0_alias, 0, 64
	.other		__nv_reservedSMEM_offset_0_alias,@"STO_CUDA_RESERVED_SHARED STV_DEFAULT"
__nv_reservedSMEM_offset_0_alias:
	.zero		0
	.zero		64


//--------------------- .nv.constant0._Z13life3d_kerneliPcS_ --------------------------
	.section	.nv.constant0._Z13life3d_kerneliPcS_,"a",@progbits
	.sectionflags	@""
	.align	4
.nv.constant0._Z13life3d_kerneliPcS_:
	.zero		920


//--------------------- SYMBOLS --------------------------

	.type		.nv.reservedSmem.offset0,@object
	.size		.nv.reservedSmem.offset0,0x4
	.type		.nv.reservedSmem.cap,@object
	.size		.nv.reservedSmem.cap,0x4
